//
// Generated by NVIDIA NVVM Compiler
//
// Compiler Build ID: CL-36424714
// Cuda compilation tools, release 13.0, V13.0.88
// Based on NVVM 20.0.0
//

.version 9.0
.target sm_100
.address_size 64

	// .globl	_Z18points_pooling_gpuiiiiiiiPKfS0_S0_PiPfS1_S2_

.visible .entry _Z18points_pooling_gpuiiiiiiiPKfS0_S0_PiPfS1_S2_(
	.param .u32 _Z18points_pooling_gpuiiiiiiiPKfS0_S0_PiPfS1_S2__param_0,
	.param .u32 _Z18points_pooling_gpuiiiiiiiPKfS0_S0_PiPfS1_S2__param_1,
	.param .u32 _Z18points_pooling_gpuiiiiiiiPKfS0_S0_PiPfS1_S2__param_2,
	.param .u32 _Z18points_pooling_gpuiiiiiiiPKfS0_S0_PiPfS1_S2__param_3,
	.param .u32 _Z18points_pooling_gpuiiiiiiiPKfS0_S0_PiPfS1_S2__param_4,
	.param .u32 _Z18points_pooling_gpuiiiiiiiPKfS0_S0_PiPfS1_S2__param_5,
	.param .u32 _Z18points_pooling_gpuiiiiiiiPKfS0_S0_PiPfS1_S2__param_6,
	.param .u64 .ptr .align 1 _Z18points_pooling_gpuiiiiiiiPKfS0_S0_PiPfS1_S2__param_7,
	.param .u64 .ptr .align 1 _Z18points_pooling_gpuiiiiiiiPKfS0_S0_PiPfS1_S2__param_8,
	.param .u64 .ptr .align 1 _Z18points_pooling_gpuiiiiiiiPKfS0_S0_PiPfS1_S2__param_9,
	.param .u64 .ptr .align 1 _Z18points_pooling_gpuiiiiiiiPKfS0_S0_PiPfS1_S2__param_10,
	.param .u64 .ptr .align 1 _Z18points_pooling_gpuiiiiiiiPKfS0_S0_PiPfS1_S2__param_11,
	.param .u64 .ptr .align 1 _Z18points_pooling_gpuiiiiiiiPKfS0_S0_PiPfS1_S2__param_12,
	.param .u64 .ptr .align 1 _Z18points_pooling_gpuiiiiiiiPKfS0_S0_PiPfS1_S2__param_13
)
{
	.reg .pred 	%p<32>;
	.reg .b32 	%r<159>;
	.reg .b32 	%f<73>;
	.reg .b64 	%rd<97>;
	.reg .b64 	%fd<86>;

	ld.param.u32 	%r68, [_Z18points_pooling_gpuiiiiiiiPKfS0_S0_PiPfS1_S2__param_0];
	ld.param.u32 	%r69, [_Z18points_pooling_gpuiiiiiiiPKfS0_S0_PiPfS1_S2__param_1];
	ld.param.u32 	%r70, [_Z18points_pooling_gpuiiiiiiiPKfS0_S0_PiPfS1_S2__param_2];
	ld.param.u32 	%r71, [_Z18points_pooling_gpuiiiiiiiPKfS0_S0_PiPfS1_S2__param_3];
	ld.param.u32 	%r72, [_Z18points_pooling_gpuiiiiiiiPKfS0_S0_PiPfS1_S2__param_4];
	ld.param.u32 	%r73, [_Z18points_pooling_gpuiiiiiiiPKfS0_S0_PiPfS1_S2__param_5];
	ld.param.u32 	%r74, [_Z18points_pooling_gpuiiiiiiiPKfS0_S0_PiPfS1_S2__param_6];
	ld.param.u64 	%rd18, [_Z18points_pooling_gpuiiiiiiiPKfS0_S0_PiPfS1_S2__param_7];
	ld.param.u64 	%rd19, [_Z18points_pooling_gpuiiiiiiiPKfS0_S0_PiPfS1_S2__param_8];
	ld.param.u64 	%rd15, [_Z18points_pooling_gpuiiiiiiiPKfS0_S0_PiPfS1_S2__param_9];
	ld.param.u64 	%rd16, [_Z18points_pooling_gpuiiiiiiiPKfS0_S0_PiPfS1_S2__param_10];
	ld.param.u64 	%rd20, [_Z18points_pooling_gpuiiiiiiiPKfS0_S0_PiPfS1_S2__param_11];
	ld.param.u64 	%rd21, [_Z18points_pooling_gpuiiiiiiiPKfS0_S0_PiPfS1_S2__param_13];
	cvta.to.global.u64 	%rd1, %rd21;
	cvta.to.global.u64 	%rd2, %rd20;
	cvta.to.global.u64 	%rd3, %rd18;
	cvta.to.global.u64 	%rd4, %rd19;
	mov.u32 	%r75, %ctaid.x;
	mov.u32 	%r1, %ntid.x;
	mov.u32 	%r76, %tid.x;
	mad.lo.s32 	%r140, %r75, %r1, %r76;
	setp.ge.s32 	%p2, %r140, %r68;
	@%p2 bra 	$L__BB0_49;
	cvt.rn.f32.s32 	%f1, %r71;
	cvt.rn.f32.s32 	%f2, %r72;
	cvt.rn.f32.s32 	%f3, %r73;
	mul.lo.s32 	%r77, %r72, %r71;
	mul.lo.s32 	%r3, %r77, %r73;
	setp.lt.s32 	%p3, %r69, 1;
	mov.u32 	%r78, %nctaid.x;
	mul.lo.s32 	%r4, %r1, %r78;
	@%p3 bra 	$L__BB0_34;
	and.b32  	%r5, %r70, 7;
	and.b32  	%r6, %r70, 3;
	and.b32  	%r7, %r73, 3;
	min.s32 	%r98, %r72, %r73;
	setp.lt.s32 	%p1, %r98, 1;
	and.b32  	%r8, %r73, 2147483644;
	and.b32  	%r9, %r73, 1;
	and.b32  	%r10, %r70, 2147483640;
	and.b32  	%r11, %r70, 1;
	neg.s32 	%r12, %r8;
	mul.lo.s32 	%r13, %r73, 3;
	cvta.to.global.u64 	%rd5, %rd15;
	cvta.to.global.u64 	%rd6, %rd16;
	add.s32 	%r14, %r73, -1;
	add.s32 	%r15, %r72, -1;
	add.s32 	%r16, %r71, -1;
$L__BB0_3:
	setp.lt.s32 	%p13, %r71, 1;
	mul.lo.s32 	%r99, %r140, %r69;
	mul.lo.s32 	%r100, %r99, %r70;
	cvt.s64.s32 	%rd7, %r100;
	mul.lo.s32 	%r101, %r140, 6;
	mul.wide.s32 	%rd31, %r101, 4;
	add.s64 	%rd32, %rd4, %rd31;
	mul.lo.s32 	%r18, %r99, 3;
	ld.global.f32 	%f33, [%rd32];
	ld.global.f32 	%f34, [%rd32+4];
	ld.global.f32 	%f35, [%rd32+8];
	ld.global.f32 	%f36, [%rd32+12];
	ld.global.f32 	%f37, [%rd32+16];
	ld.global.f32 	%f38, [%rd32+20];
	div.rn.f32 	%f4, %f36, %f1;
	div.rn.f32 	%f5, %f37, %f2;
	div.rn.f32 	%f6, %f38, %f3;
	cvt.f64.f32 	%fd48, %f33;
	cvt.f64.f32 	%fd49, %f36;
	mul.f64 	%fd50, %fd49, 0d3FE0000000000000;
	sub.f64 	%fd51, %fd48, %fd50;
	cvt.rn.f32.f64 	%f7, %fd51;
	sub.f32 	%f8, %f34, %f37;
	cvt.f64.f32 	%fd52, %f35;
	cvt.f64.f32 	%fd53, %f38;
	mul.f64 	%fd54, %fd53, 0d3FE0000000000000;
	sub.f64 	%fd55, %fd52, %fd54;
	cvt.rn.f32.f64 	%f9, %fd55;
	mul.lo.s32 	%r102, %r3, %r140;
	cvt.s64.s32 	%rd8, %r102;
	mul.lo.s32 	%r19, %r102, %r74;
	mul.lo.s32 	%r103, %r19, %r70;
	cvt.s64.s32 	%rd9, %r103;
	@%p13 bra 	$L__BB0_4;
	bra.uni 	$L__BB0_21;
$L__BB0_4:
	cvt.s64.s32 	%rd11, %r19;
	cvt.s64.s32 	%rd12, %r18;
	mov.b32 	%r141, 0;
$L__BB0_5:
	mul.lo.s32 	%r116, %r141, 3;
	cvt.u64.u32 	%rd40, %r116;
	add.s64 	%rd41, %rd12, %rd40;
	shl.b64 	%rd42, %rd41, 2;
	add.s64 	%rd43, %rd5, %rd42;
	ld.global.f32 	%f46, [%rd43];
	ld.global.f32 	%f47, [%rd43+4];
	ld.global.f32 	%f48, [%rd43+8];
	sub.f32 	%f49, %f46, %f7;
	div.rn.f32 	%f50, %f49, %f4;
	cvt.rmi.f32.f32 	%f51, %f50;
	cvt.rzi.s32.f32 	%r117, %f51;
	max.s32 	%r118, %r117, 0;
	min.s32 	%r119, %r118, %r16;
	sub.f32 	%f52, %f47, %f8;
	div.rn.f32 	%f53, %f52, %f5;
	cvt.rmi.f32.f32 	%f54, %f53;
	cvt.rzi.s32.f32 	%r120, %f54;
	max.s32 	%r121, %r120, 0;
	min.s32 	%r122, %r121, %r15;
	sub.f32 	%f55, %f48, %f9;
	div.rn.f32 	%f56, %f55, %f6;
	cvt.rmi.f32.f32 	%f57, %f56;
	cvt.rzi.s32.f32 	%r123, %f57;
	max.s32 	%r124, %r123, 0;
	min.s32 	%r125, %r124, %r14;
	mad.lo.s32 	%r126, %r119, %r72, %r122;
	mad.lo.s32 	%r21, %r126, %r73, %r125;
	cvt.s64.s32 	%rd44, %r21;
	add.s64 	%rd45, %rd44, %rd8;
	shl.b64 	%rd46, %rd45, 2;
	add.s64 	%rd10, %rd6, %rd46;
	ld.global.u32 	%r22, [%rd10];
	setp.ge.s32 	%p21, %r22, %r74;
	@%p21 bra 	$L__BB0_8;
	ld.param.u64 	%rd96, [_Z18points_pooling_gpuiiiiiiiPKfS0_S0_PiPfS1_S2__param_12];
	setp.gt.s32 	%p22, %r70, 0;
	mad.lo.s32 	%r23, %r21, %r74, %r22;
	cvt.s64.s32 	%rd47, %r23;
	add.s64 	%rd48, %rd47, %rd11;
	cvta.to.global.u64 	%rd49, %rd96;
	shl.b64 	%rd50, %rd48, 2;
	add.s64 	%rd51, %rd49, %rd50;
	st.global.u32 	[%rd51], %r141;
	@%p22 bra 	$L__BB0_10;
$L__BB0_7:
	ld.global.u32 	%r138, [%rd10];
	add.s32 	%r139, %r138, 1;
	st.global.u32 	[%rd10], %r139;
$L__BB0_8:
	add.s32 	%r141, %r141, 1;
	setp.eq.s32 	%p30, %r141, %r69;
	@%p30 bra 	$L__BB0_9;
	bra.uni 	$L__BB0_5;
$L__BB0_9:
	add.s32 	%r140, %r140, %r4;
	setp.lt.s32 	%p31, %r140, %r68;
	@%p31 bra 	$L__BB0_3;
	bra.uni 	$L__BB0_49;
$L__BB0_10:
	setp.lt.u32 	%p23, %r70, 8;
	mul.lo.s32 	%r27, %r141, %r70;
	mul.lo.s32 	%r28, %r23, %r70;
	mov.b32 	%r144, 0;
	@%p23 bra 	$L__BB0_13;
	mov.b32 	%r142, 0;
$L__BB0_12:
	.pragma "nounroll";
	add.s32 	%r129, %r142, %r27;
	cvt.u64.u32 	%rd52, %r129;
	add.s64 	%rd53, %rd52, %rd7;
	shl.b64 	%rd54, %rd53, 2;
	add.s64 	%rd55, %rd3, %rd54;
	ld.global.f32 	%f58, [%rd55];
	add.s32 	%r130, %r142, %r28;
	cvt.s64.s32 	%rd56, %r130;
	add.s64 	%rd57, %rd56, %rd9;
	shl.b64 	%rd58, %rd57, 2;
	add.s64 	%rd59, %rd2, %rd58;
	st.global.f32 	[%rd59], %f58;
	ld.global.f32 	%f59, [%rd55+4];
	st.global.f32 	[%rd59+4], %f59;
	ld.global.f32 	%f60, [%rd55+8];
	st.global.f32 	[%rd59+8], %f60;
	ld.global.f32 	%f61, [%rd55+12];
	st.global.f32 	[%rd59+12], %f61;
	ld.global.f32 	%f62, [%rd55+16];
	st.global.f32 	[%rd59+16], %f62;
	ld.global.f32 	%f63, [%rd55+20];
	st.global.f32 	[%rd59+20], %f63;
	ld.global.f32 	%f64, [%rd55+24];
	st.global.f32 	[%rd59+24], %f64;
	ld.global.f32 	%f65, [%rd55+28];
	st.global.f32 	[%rd59+28], %f65;
	add.s32 	%r142, %r142, 8;
	setp.eq.s32 	%p24, %r142, %r10;
	mov.u32 	%r144, %r10;
	@%p24 bra 	$L__BB0_13;
	bra.uni 	$L__BB0_12;
$L__BB0_13:
	setp.eq.s32 	%p25, %r5, 0;
	@%p25 bra 	$L__BB0_7;
	add.s32 	%r131, %r5, -1;
	setp.lt.u32 	%p26, %r131, 3;
	@%p26 bra 	$L__BB0_16;
	add.s32 	%r132, %r144, %r27;
	cvt.u64.u32 	%rd60, %r132;
	add.s64 	%rd61, %rd60, %rd7;
	shl.b64 	%rd62, %rd61, 2;
	add.s64 	%rd63, %rd3, %rd62;
	ld.global.f32 	%f66, [%rd63];
	add.s32 	%r133, %r144, %r28;
	cvt.s64.s32 	%rd64, %r133;
	add.s64 	%rd65, %rd64, %rd9;
	shl.b64 	%rd66, %rd65, 2;
	add.s64 	%rd67, %rd2, %rd66;
	st.global.f32 	[%rd67], %f66;
	cvt.u64.u32 	%rd68, %r27;
	cvt.u64.u32 	%rd69, %r144;
	add.s64 	%rd70, %rd69, %rd68;
	add.s64 	%rd71, %rd70, %rd7;
	shl.b64 	%rd72, %rd71, 2;
	add.s64 	%rd73, %rd3, %rd72;
	ld.global.f32 	%f67, [%rd73+4];
	st.global.f32 	[%rd67+4], %f67;
	ld.global.f32 	%f68, [%rd73+8];
	st.global.f32 	[%rd67+8], %f68;
	ld.global.f32 	%f69, [%rd73+12];
	st.global.f32 	[%rd67+12], %f69;
	add.s32 	%r144, %r144, 4;
$L__BB0_16:
	setp.eq.s32 	%p27, %r6, 0;
	@%p27 bra 	$L__BB0_7;
	setp.eq.s32 	%p28, %r6, 1;
	@%p28 bra 	$L__BB0_19;
	add.s32 	%r134, %r144, %r27;
	cvt.u64.u32 	%rd74, %r134;
	add.s64 	%rd75, %rd74, %rd7;
	shl.b64 	%rd76, %rd75, 2;
	add.s64 	%rd77, %rd3, %rd76;
	ld.global.f32 	%f70, [%rd77];
	add.s32 	%r135, %r144, %r28;
	cvt.s64.s32 	%rd78, %r135;
	add.s64 	%rd79, %rd78, %rd9;
	shl.b64 	%rd80, %rd79, 2;
	add.s64 	%rd81, %rd2, %rd80;
	st.global.f32 	[%rd81], %f70;
	cvt.u64.u32 	%rd82, %r27;
	cvt.u64.u32 	%rd83, %r144;
	add.s64 	%rd84, %rd83, %rd82;
	add.s64 	%rd85, %rd84, %rd7;
	shl.b64 	%rd86, %rd85, 2;
	add.s64 	%rd87, %rd3, %rd86;
	ld.global.f32 	%f71, [%rd87+4];
	st.global.f32 	[%rd81+4], %f71;
	add.s32 	%r144, %r144, 2;
$L__BB0_19:
	setp.eq.s32 	%p29, %r11, 0;
	@%p29 bra 	$L__BB0_7;
	add.s32 	%r136, %r144, %r27;
	cvt.u64.u32 	%rd88, %r136;
	add.s64 	%rd89, %rd88, %rd7;
	shl.b64 	%rd90, %rd89, 2;
	add.s64 	%rd91, %rd3, %rd90;
	ld.global.f32 	%f72, [%rd91];
	add.s32 	%r137, %r144, %r28;
	cvt.s64.s32 	%rd92, %r137;
	add.s64 	%rd93, %rd92, %rd9;
	shl.b64 	%rd94, %rd93, 2;
	add.s64 	%rd95, %rd2, %rd94;
	st.global.f32 	[%rd95], %f72;
	bra.uni 	$L__BB0_7;
$L__BB0_21:
	cvt.f64.f32 	%fd1, %f9;
	cvt.f64.f32 	%fd2, %f6;
	@%p1 bra 	$L__BB0_4;
	shl.b64 	%rd33, %rd8, 2;
	add.s64 	%rd13, %rd1, %rd33;
	cvt.f64.f32 	%fd3, %f5;
	cvt.f64.f32 	%fd4, %f8;
	mov.b32 	%r146, 0;
$L__BB0_23:
	cvt.rn.f64.u32 	%fd56, %r146;
	add.f64 	%fd57, %fd56, 0d3FE0000000000000;
	cvt.f64.f32 	%fd58, %f4;
	cvt.f64.f32 	%fd59, %f7;
	fma.rn.f64 	%fd60, %fd57, %fd58, %fd59;
	cvt.rn.f32.f64 	%f10, %fd60;
	mul.lo.s32 	%r36, %r146, %r72;
	mov.b32 	%r147, 0;
$L__BB0_24:
	setp.lt.u32 	%p14, %r73, 4;
	cvt.rn.f64.u32 	%fd61, %r147;
	add.f64 	%fd62, %fd61, 0d3FE0000000000000;
	fma.rn.f64 	%fd63, %fd62, %fd3, %fd4;
	cvt.rn.f32.f64 	%f11, %fd63;
	add.s32 	%r38, %r147, %r36;
	mul.lo.s32 	%r39, %r38, %r73;
	mov.b32 	%r152, 0;
	@%p14 bra 	$L__BB0_27;
	mul.lo.s32 	%r148, %r13, %r38;
	mov.f64 	%fd85, 0d0000000000000000;
	mov.b32 	%r149, 1;
	mov.u32 	%r150, %r12;
$L__BB0_26:
	.pragma "nounroll";
	add.f64 	%fd65, %fd85, 0d3FE0000000000000;
	fma.rn.f64 	%fd66, %fd65, %fd2, %fd1;
	cvt.rn.f32.f64 	%f39, %fd66;
	mul.wide.s32 	%rd34, %r148, 4;
	add.s64 	%rd35, %rd13, %rd34;
	st.global.f32 	[%rd35], %f10;
	st.global.f32 	[%rd35+4], %f11;
	st.global.f32 	[%rd35+8], %f39;
	add.s32 	%r108, %r149, 2;
	cvt.rn.f64.u32 	%fd67, %r149;
	add.f64 	%fd68, %fd67, 0d3FE0000000000000;
	fma.rn.f64 	%fd69, %fd68, %fd2, %fd1;
	cvt.rn.f32.f64 	%f40, %fd69;
	st.global.f32 	[%rd35+12], %f10;
	st.global.f32 	[%rd35+16], %f11;
	st.global.f32 	[%rd35+20], %f40;
	add.s32 	%r109, %r149, 1;
	cvt.rn.f64.u32 	%fd70, %r109;
	add.f64 	%fd71, %fd70, 0d3FE0000000000000;
	fma.rn.f64 	%fd72, %fd71, %fd2, %fd1;
	cvt.rn.f32.f64 	%f41, %fd72;
	st.global.f32 	[%rd35+24], %f10;
	st.global.f32 	[%rd35+28], %f11;
	st.global.f32 	[%rd35+32], %f41;
	cvt.rn.f64.u32 	%fd73, %r108;
	add.f64 	%fd74, %fd73, 0d3FE0000000000000;
	fma.rn.f64 	%fd75, %fd74, %fd2, %fd1;
	cvt.rn.f32.f64 	%f42, %fd75;
	st.global.f32 	[%rd35+36], %f10;
	st.global.f32 	[%rd35+40], %f11;
	st.global.f32 	[%rd35+44], %f42;
	add.f64 	%fd85, %fd85, 0d4010000000000000;
	add.s32 	%r150, %r150, 4;
	add.s32 	%r149, %r149, 4;
	add.s32 	%r148, %r148, 12;
	setp.ne.s32 	%p15, %r150, 0;
	mov.u32 	%r152, %r8;
	@%p15 bra 	$L__BB0_26;
$L__BB0_27:
	setp.eq.s32 	%p16, %r7, 0;
	@%p16 bra 	$L__BB0_32;
	setp.eq.s32 	%p17, %r7, 1;
	@%p17 bra 	$L__BB0_30;
	cvt.rn.f64.u32 	%fd76, %r152;
	add.f64 	%fd77, %fd76, 0d3FE0000000000000;
	fma.rn.f64 	%fd78, %fd77, %fd2, %fd1;
	cvt.rn.f32.f64 	%f43, %fd78;
	add.s32 	%r110, %r152, %r39;
	mul.lo.s32 	%r111, %r110, 3;
	mul.wide.s32 	%rd36, %r111, 4;
	add.s64 	%rd37, %rd13, %rd36;
	st.global.f32 	[%rd37], %f10;
	st.global.f32 	[%rd37+4], %f11;
	st.global.f32 	[%rd37+8], %f43;
	add.s32 	%r112, %r152, 1;
	cvt.rn.f64.u32 	%fd79, %r112;
	add.f64 	%fd80, %fd79, 0d3FE0000000000000;
	fma.rn.f64 	%fd81, %fd80, %fd2, %fd1;
	cvt.rn.f32.f64 	%f44, %fd81;
	st.global.f32 	[%rd37+12], %f10;
	st.global.f32 	[%rd37+16], %f11;
	st.global.f32 	[%rd37+20], %f44;
	add.s32 	%r152, %r152, 2;
$L__BB0_30:
	setp.eq.s32 	%p18, %r9, 0;
	@%p18 bra 	$L__BB0_32;
	cvt.rn.f64.u32 	%fd82, %r152;
	add.f64 	%fd83, %fd82, 0d3FE0000000000000;
	fma.rn.f64 	%fd84, %fd83, %fd2, %fd1;
	cvt.rn.f32.f64 	%f45, %fd84;
	add.s32 	%r113, %r152, %r39;
	mul.lo.s32 	%r114, %r113, 3;
	mul.wide.s32 	%rd38, %r114, 4;
	add.s64 	%rd39, %rd13, %rd38;
	st.global.f32 	[%rd39], %f10;
	st.global.f32 	[%rd39+4], %f11;
	st.global.f32 	[%rd39+8], %f45;
$L__BB0_32:
	add.s32 	%r147, %r147, 1;
	setp.ne.s32 	%p19, %r147, %r72;
	@%p19 bra 	$L__BB0_24;
	add.s32 	%r146, %r146, 1;
	setp.eq.s32 	%p20, %r146, %r71;
	@%p20 bra 	$L__BB0_4;
	bra.uni 	$L__BB0_23;
$L__BB0_34:
	min.s32 	%r79, %r71, %r72;
	min.s32 	%r80, %r79, %r73;
	setp.lt.s32 	%p4, %r80, 1;
	@%p4 bra 	$L__BB0_49;
	and.b32  	%r52, %r73, 3;
	and.b32  	%r53, %r73, 2147483644;
	and.b32  	%r54, %r73, 1;
$L__BB0_36:
	mul.lo.s32 	%r82, %r140, 6;
	mul.wide.s32 	%rd22, %r82, 4;
	add.s64 	%rd23, %rd4, %rd22;
	ld.global.f32 	%f14, [%rd23];
	ld.global.f32 	%f15, [%rd23+4];
	ld.global.f32 	%f16, [%rd23+8];
	ld.global.f32 	%f17, [%rd23+12];
	ld.global.f32 	%f18, [%rd23+16];
	ld.global.f32 	%f19, [%rd23+20];
	div.rn.f32 	%f20, %f17, %f1;
	div.rn.f32 	%f21, %f18, %f2;
	div.rn.f32 	%f22, %f19, %f3;
	cvt.f64.f32 	%fd13, %f14;
	cvt.f64.f32 	%fd14, %f17;
	mul.f64 	%fd15, %fd14, 0d3FE0000000000000;
	sub.f64 	%fd16, %fd13, %fd15;
	sub.f32 	%f23, %f15, %f18;
	cvt.f64.f32 	%fd17, %f16;
	cvt.f64.f32 	%fd18, %f19;
	mul.f64 	%fd19, %fd18, 0d3FE0000000000000;
	sub.f64 	%fd20, %fd17, %fd19;
	mul.lo.s32 	%r83, %r3, %r140;
	mul.wide.s32 	%rd24, %r83, 4;
	add.s64 	%rd14, %rd1, %rd24;
	cvt.rn.f32.f64 	%f24, %fd20;
	cvt.rn.f32.f64 	%f25, %fd16;
	cvt.f64.f32 	%fd7, %f25;
	cvt.f64.f32 	%fd8, %f20;
	cvt.f64.f32 	%fd9, %f23;
	cvt.f64.f32 	%fd10, %f21;
	cvt.f64.f32 	%fd11, %f24;
	cvt.f64.f32 	%fd12, %f22;
	mov.b32 	%r154, 0;
$L__BB0_37:
	cvt.rn.f64.u32 	%fd21, %r154;
	add.f64 	%fd22, %fd21, 0d3FE0000000000000;
	fma.rn.f64 	%fd23, %fd22, %fd8, %fd7;
	cvt.rn.f32.f64 	%f12, %fd23;
	mul.lo.s32 	%r57, %r154, %r72;
	mov.b32 	%r155, 0;
$L__BB0_38:
	setp.lt.u32 	%p5, %r73, 4;
	cvt.rn.f64.u32 	%fd24, %r155;
	add.f64 	%fd25, %fd24, 0d3FE0000000000000;
	fma.rn.f64 	%fd26, %fd25, %fd10, %fd9;
	cvt.rn.f32.f64 	%f13, %fd26;
	add.s32 	%r86, %r155, %r57;
	mul.lo.s32 	%r59, %r86, %r73;
	mov.b32 	%r158, 0;
	@%p5 bra 	$L__BB0_41;
	mov.b32 	%r156, 0;
$L__BB0_40:
	.pragma "nounroll";
	cvt.rn.f64.u32 	%fd27, %r156;
	add.f64 	%fd28, %fd27, 0d3FE0000000000000;
	fma.rn.f64 	%fd29, %fd28, %fd12, %fd11;
	cvt.rn.f32.f64 	%f26, %fd29;
	add.s32 	%r88, %r156, %r59;
	mul.lo.s32 	%r89, %r88, 3;
	mul.wide.s32 	%rd25, %r89, 4;
	add.s64 	%rd26, %rd14, %rd25;
	st.global.f32 	[%rd26], %f12;
	st.global.f32 	[%rd26+4], %f13;
	st.global.f32 	[%rd26+8], %f26;
	add.s32 	%r90, %r156, 1;
	cvt.rn.f64.u32 	%fd30, %r90;
	add.f64 	%fd31, %fd30, 0d3FE0000000000000;
	fma.rn.f64 	%fd32, %fd31, %fd12, %fd11;
	cvt.rn.f32.f64 	%f27, %fd32;
	st.global.f32 	[%rd26+12], %f12;
	st.global.f32 	[%rd26+16], %f13;
	st.global.f32 	[%rd26+20], %f27;
	add.s32 	%r91, %r156, 2;
	cvt.rn.f64.u32 	%fd33, %r91;
	add.f64 	%fd34, %fd33, 0d3FE0000000000000;
	fma.rn.f64 	%fd35, %fd34, %fd12, %fd11;
	cvt.rn.f32.f64 	%f28, %fd35;
	st.global.f32 	[%rd26+24], %f12;
	st.global.f32 	[%rd26+28], %f13;
	st.global.f32 	[%rd26+32], %f28;
	add.s32 	%r92, %r156, 3;
	cvt.rn.f64.u32 	%fd36, %r92;
	add.f64 	%fd37, %fd36, 0d3FE0000000000000;
	fma.rn.f64 	%fd38, %fd37, %fd12, %fd11;
	cvt.rn.f32.f64 	%f29, %fd38;
	st.global.f32 	[%rd26+36], %f12;
	st.global.f32 	[%rd26+40], %f13;
	st.global.f32 	[%rd26+44], %f29;
	add.s32 	%r156, %r156, 4;
	setp.ne.s32 	%p6, %r156, %r53;
	mov.u32 	%r158, %r53;
	@%p6 bra 	$L__BB0_40;
$L__BB0_41:
	setp.eq.s32 	%p7, %r52, 0;
	@%p7 bra 	$L__BB0_46;
	setp.eq.s32 	%p8, %r52, 1;
	@%p8 bra 	$L__BB0_44;
	cvt.rn.f64.u32 	%fd39, %r158;
	add.f64 	%fd40, %fd39, 0d3FE0000000000000;
	fma.rn.f64 	%fd41, %fd40, %fd12, %fd11;
	cvt.rn.f32.f64 	%f30, %fd41;
	add.s32 	%r93, %r158, %r59;
	mul.lo.s32 	%r94, %r93, 3;
	mul.wide.s32 	%rd27, %r94, 4;
	add.s64 	%rd28, %rd14, %rd27;
	st.global.f32 	[%rd28], %f12;
	st.global.f32 	[%rd28+4], %f13;
	st.global.f32 	[%rd28+8], %f30;
	add.s32 	%r95, %r158, 1;
	cvt.rn.f64.u32 	%fd42, %r95;
	add.f64 	%fd43, %fd42, 0d3FE0000000000000;
	fma.rn.f64 	%fd44, %fd43, %fd12, %fd11;
	cvt.rn.f32.f64 	%f31, %fd44;
	st.global.f32 	[%rd28+12], %f12;
	st.global.f32 	[%rd28+16], %f13;
	st.global.f32 	[%rd28+20], %f31;
	add.s32 	%r158, %r158, 2;
$L__BB0_44:
	setp.eq.s32 	%p9, %r54, 0;
	@%p9 bra 	$L__BB0_46;
	cvt.rn.f64.u32 	%fd45, %r158;
	add.f64 	%fd46, %fd45, 0d3FE0000000000000;
	fma.rn.f64 	%fd47, %fd46, %fd12, %fd11;
	cvt.rn.f32.f64 	%f32, %fd47;
	add.s32 	%r96, %r158, %r59;
	mul.lo.s32 	%r97, %r96, 3;
	mul.wide.s32 	%rd29, %r97, 4;
	add.s64 	%rd30, %rd14, %rd29;
	st.global.f32 	[%rd30], %f12;
	st.global.f32 	[%rd30+4], %f13;
	st.global.f32 	[%rd30+8], %f32;
$L__BB0_46:
	add.s32 	%r155, %r155, 1;
	setp.ne.s32 	%p10, %r155, %r72;
	@%p10 bra 	$L__BB0_38;
	add.s32 	%r154, %r154, 1;
	setp.ne.s32 	%p11, %r154, %r71;
	@%p11 bra 	$L__BB0_37;
	add.s32 	%r140, %r140, %r4;
	setp.lt.s32 	%p12, %r140, %r68;
	@%p12 bra 	$L__BB0_36;
$L__BB0_49:
	ret;

}
	// .globl	_Z23points_pooling_grad_gpuiiiiiiiPKfPKiS2_S0_Pf
.visible .entry _Z23points_pooling_grad_gpuiiiiiiiPKfPKiS2_S0_Pf(
	.param .u32 _Z23points_pooling_grad_gpuiiiiiiiPKfPKiS2_S0_Pf_param_0,
	.param .u32 _Z23points_pooling_grad_gpuiiiiiiiPKfPKiS2_S0_Pf_param_1,
	.param .u32 _Z23points_pooling_grad_gpuiiiiiiiPKfPKiS2_S0_Pf_param_2,
	.param .u32 _Z23points_pooling_grad_gpuiiiiiiiPKfPKiS2_S0_Pf_param_3,
	.param .u32 _Z23points_pooling_grad_gpuiiiiiiiPKfPKiS2_S0_Pf_param_4,
	.param .u32 _Z23points_pooling_grad_gpuiiiiiiiPKfPKiS2_S0_Pf_param_5,
	.param .u32 _Z23points_pooling_grad_gpuiiiiiiiPKfPKiS2_S0_Pf_param_6,
	.param .u64 .ptr .align 1 _Z23points_pooling_grad_gpuiiiiiiiPKfPKiS2_S0_Pf_param_7,
	.param .u64 .ptr .align 1 _Z23points_pooling_grad_gpuiiiiiiiPKfPKiS2_S0_Pf_param_8,
	.param .u64 .ptr .align 1 _Z23points_pooling_grad_gpuiiiiiiiPKfPKiS2_S0_Pf_param_9,
	.param .u64 .ptr .align 1 _Z23points_pooling_grad_gpuiiiiiiiPKfPKiS2_S0_Pf_param_10,
	.param .u64 .ptr .align 1 _Z23points_pooling_grad_gpuiiiiiiiPKfPKiS2_S0_Pf_param_11
)
{
	.reg .pred 	%p<15>;
	.reg .b32 	%r<98>;
	.reg .b32 	%f<31>;
	.reg .b64 	%rd<99>;

	ld.param.u32 	%r54, [_Z23points_pooling_grad_gpuiiiiiiiPKfPKiS2_S0_Pf_param_0];
	ld.param.u32 	%r55, [_Z23points_pooling_grad_gpuiiiiiiiPKfPKiS2_S0_Pf_param_1];
	ld.param.u32 	%r56, [_Z23points_pooling_grad_gpuiiiiiiiPKfPKiS2_S0_Pf_param_2];
	ld.param.u32 	%r57, [_Z23points_pooling_grad_gpuiiiiiiiPKfPKiS2_S0_Pf_param_3];
	ld.param.u32 	%r58, [_Z23points_pooling_grad_gpuiiiiiiiPKfPKiS2_S0_Pf_param_4];
	ld.param.u32 	%r59, [_Z23points_pooling_grad_gpuiiiiiiiPKfPKiS2_S0_Pf_param_5];
	ld.param.u32 	%r60, [_Z23points_pooling_grad_gpuiiiiiiiPKfPKiS2_S0_Pf_param_6];
	ld.param.u64 	%rd8, [_Z23points_pooling_grad_gpuiiiiiiiPKfPKiS2_S0_Pf_param_8];
	ld.param.u64 	%rd10, [_Z23points_pooling_grad_gpuiiiiiiiPKfPKiS2_S0_Pf_param_10];
	ld.param.u64 	%rd11, [_Z23points_pooling_grad_gpuiiiiiiiPKfPKiS2_S0_Pf_param_11];
	cvta.to.global.u64 	%rd1, %rd11;
	cvta.to.global.u64 	%rd2, %rd10;
	mov.u32 	%r82, %ctaid.x;
	setp.ge.s32 	%p1, %r82, %r54;
	@%p1 bra 	$L__BB1_21;
	mul.lo.s32 	%r61, %r58, %r57;
	mul.lo.s32 	%r2, %r61, %r59;
	mov.u32 	%r3, %tid.x;
	setp.lt.s32 	%p2, %r56, 1;
	@%p2 bra 	$L__BB1_21;
	and.b32  	%r4, %r56, 7;
	add.s32 	%r5, %r4, -1;
	and.b32  	%r6, %r56, 3;
	and.b32  	%r7, %r56, 2147483640;
	and.b32  	%r8, %r56, 1;
	neg.s32 	%r9, %r7;
	add.s64 	%rd3, %rd1, 16;
	cvta.to.global.u64 	%rd4, %rd8;
	mul.lo.s32 	%r10, %r56, %r55;
$L__BB1_3:
	setp.ge.s32 	%p3, %r3, %r2;
	mul.lo.s32 	%r62, %r2, %r82;
	mul.lo.s32 	%r12, %r62, %r60;
	mul.lo.s32 	%r63, %r12, %r56;
	cvt.s64.s32 	%rd5, %r63;
	mul.lo.s32 	%r64, %r10, %r82;
	cvt.s64.s32 	%rd6, %r64;
	@%p3 bra 	$L__BB1_20;
	cvt.s64.s32 	%rd7, %r12;
	mov.u32 	%r83, %r3;
$L__BB1_5:
	ld.param.u64 	%rd98, [_Z23points_pooling_grad_gpuiiiiiiiPKfPKiS2_S0_Pf_param_9];
	cvt.u64.u32 	%rd12, %r83;
	mul.lo.s32 	%r65, %r2, %r82;
	cvt.s64.s32 	%rd13, %r65;
	add.s64 	%rd14, %rd12, %rd13;
	cvta.to.global.u64 	%rd15, %rd98;
	shl.b64 	%rd16, %rd14, 2;
	add.s64 	%rd17, %rd15, %rd16;
	ld.global.u32 	%r15, [%rd17];
	setp.lt.s32 	%p4, %r15, 1;
	@%p4 bra 	$L__BB1_19;
	mul.lo.s32 	%r16, %r83, %r60;
	mov.b32 	%r84, 0;
$L__BB1_7:
	setp.lt.u32 	%p5, %r56, 8;
	add.s32 	%r68, %r84, %r16;
	cvt.s64.s32 	%rd18, %r68;
	add.s64 	%rd19, %rd18, %rd7;
	shl.b64 	%rd20, %rd19, 2;
	add.s64 	%rd21, %rd4, %rd20;
	ld.global.u32 	%r69, [%rd21];
	mul.lo.s32 	%r19, %r69, %r56;
	mul.lo.s32 	%r20, %r68, %r56;
	mov.b32 	%r96, 0;
	@%p5 bra 	$L__BB1_10;
	add.s32 	%r93, %r20, 1;
	add.s32 	%r92, %r20, 2;
	add.s32 	%r91, %r20, 3;
	add.s32 	%r90, %r20, 4;
	add.s32 	%r89, %r20, 5;
	add.s32 	%r88, %r20, 6;
	add.s32 	%r87, %r20, 7;
	mov.u32 	%r85, %r19;
	mov.u32 	%r86, %r20;
	mov.u32 	%r94, %r9;
$L__BB1_9:
	.pragma "nounroll";
	cvt.s64.s32 	%rd22, %r93;
	add.s64 	%rd23, %rd5, %rd22;
	shl.b64 	%rd24, %rd23, 2;
	add.s64 	%rd25, %rd2, %rd24;
	cvt.s64.s32 	%rd26, %r92;
	add.s64 	%rd27, %rd5, %rd26;
	shl.b64 	%rd28, %rd27, 2;
	add.s64 	%rd29, %rd2, %rd28;
	cvt.s64.s32 	%rd30, %r91;
	add.s64 	%rd31, %rd5, %rd30;
	shl.b64 	%rd32, %rd31, 2;
	add.s64 	%rd33, %rd2, %rd32;
	cvt.s64.s32 	%rd34, %r90;
	add.s64 	%rd35, %rd5, %rd34;
	shl.b64 	%rd36, %rd35, 2;
	add.s64 	%rd37, %rd2, %rd36;
	cvt.s64.s32 	%rd38, %r89;
	add.s64 	%rd39, %rd5, %rd38;
	shl.b64 	%rd40, %rd39, 2;
	add.s64 	%rd41, %rd2, %rd40;
	cvt.s64.s32 	%rd42, %r88;
	add.s64 	%rd43, %rd5, %rd42;
	shl.b64 	%rd44, %rd43, 2;
	add.s64 	%rd45, %rd2, %rd44;
	cvt.s64.s32 	%rd46, %r87;
	add.s64 	%rd47, %rd5, %rd46;
	shl.b64 	%rd48, %rd47, 2;
	add.s64 	%rd49, %rd2, %rd48;
	cvt.s64.s32 	%rd50, %r86;
	add.s64 	%rd51, %rd5, %rd50;
	shl.b64 	%rd52, %rd51, 2;
	add.s64 	%rd53, %rd2, %rd52;
	cvt.s64.s32 	%rd54, %r85;
	add.s64 	%rd55, %rd6, %rd54;
	shl.b64 	%rd56, %rd55, 2;
	add.s64 	%rd57, %rd3, %rd56;
	ld.global.f32 	%f1, [%rd53];
	atom.global.add.f32 	%f2, [%rd57+-16], %f1;
	ld.global.f32 	%f3, [%rd25];
	atom.global.add.f32 	%f4, [%rd57+-12], %f3;
	ld.global.f32 	%f5, [%rd29];
	atom.global.add.f32 	%f6, [%rd57+-8], %f5;
	ld.global.f32 	%f7, [%rd33];
	atom.global.add.f32 	%f8, [%rd57+-4], %f7;
	ld.global.f32 	%f9, [%rd37];
	atom.global.add.f32 	%f10, [%rd57], %f9;
	ld.global.f32 	%f11, [%rd41];
	atom.global.add.f32 	%f12, [%rd57+4], %f11;
	ld.global.f32 	%f13, [%rd45];
	atom.global.add.f32 	%f14, [%rd57+8], %f13;
	ld.global.f32 	%f15, [%rd49];
	atom.global.add.f32 	%f16, [%rd57+12], %f15;
	add.s32 	%r94, %r94, 8;
	add.s32 	%r93, %r93, 8;
	add.s32 	%r92, %r92, 8;
	add.s32 	%r91, %r91, 8;
	add.s32 	%r90, %r90, 8;
	add.s32 	%r89, %r89, 8;
	add.s32 	%r88, %r88, 8;
	add.s32 	%r87, %r87, 8;
	add.s32 	%r86, %r86, 8;
	add.s32 	%r85, %r85, 8;
	setp.ne.s32 	%p6, %r94, 0;
	mov.u32 	%r96, %r7;
	@%p6 bra 	$L__BB1_9;
$L__BB1_10:
	setp.eq.s32 	%p7, %r4, 0;
	@%p7 bra 	$L__BB1_18;
	setp.lt.u32 	%p8, %r5, 3;
	@%p8 bra 	$L__BB1_13;
	add.s32 	%r70, %r96, %r19;
	cvt.s64.s32 	%rd58, %r70;
	add.s64 	%rd59, %rd58, %rd6;
	shl.b64 	%rd60, %rd59, 2;
	add.s64 	%rd61, %rd1, %rd60;
	add.s32 	%r71, %r96, %r20;
	cvt.s64.s32 	%rd62, %r71;
	add.s64 	%rd63, %rd62, %rd5;
	shl.b64 	%rd64, %rd63, 2;
	add.s64 	%rd65, %rd2, %rd64;
	ld.global.f32 	%f17, [%rd65];
	atom.global.add.f32 	%f18, [%rd61], %f17;
	add.s32 	%r72, %r71, 1;
	cvt.s64.s32 	%rd66, %r72;
	add.s64 	%rd67, %rd66, %rd5;
	shl.b64 	%rd68, %rd67, 2;
	add.s64 	%rd69, %rd2, %rd68;
	ld.global.f32 	%f19, [%rd69];
	atom.global.add.f32 	%f20, [%rd61+4], %f19;
	add.s32 	%r73, %r71, 2;
	cvt.s64.s32 	%rd70, %r73;
	add.s64 	%rd71, %rd70, %rd5;
	shl.b64 	%rd72, %rd71, 2;
	add.s64 	%rd73, %rd2, %rd72;
	ld.global.f32 	%f21, [%rd73];
	atom.global.add.f32 	%f22, [%rd61+8], %f21;
	add.s32 	%r74, %r71, 3;
	cvt.s64.s32 	%rd74, %r74;
	add.s64 	%rd75, %rd74, %rd5;
	shl.b64 	%rd76, %rd75, 2;
	add.s64 	%rd77, %rd2, %rd76;
	ld.global.f32 	%f23, [%rd77];
	atom.global.add.f32 	%f24, [%rd61+12], %f23;
	add.s32 	%r96, %r96, 4;
$L__BB1_13:
	setp.eq.s32 	%p9, %r6, 0;
	@%p9 bra 	$L__BB1_18;
	setp.eq.s32 	%p10, %r6, 1;
	@%p10 bra 	$L__BB1_16;
	add.s32 	%r75, %r96, %r19;
	cvt.s64.s32 	%rd78, %r75;
	add.s64 	%rd79, %rd78, %rd6;
	shl.b64 	%rd80, %rd79, 2;
	add.s64 	%rd81, %rd1, %rd80;
	add.s32 	%r76, %r96, %r20;
	cvt.s64.s32 	%rd82, %r76;
	add.s64 	%rd83, %rd82, %rd5;
	shl.b64 	%rd84, %rd83, 2;
	add.s64 	%rd85, %rd2, %rd84;
	ld.global.f32 	%f25, [%rd85];
	atom.global.add.f32 	%f26, [%rd81], %f25;
	add.s32 	%r77, %r76, 1;
	cvt.s64.s32 	%rd86, %r77;
	add.s64 	%rd87, %rd86, %rd5;
	shl.b64 	%rd88, %rd87, 2;
	add.s64 	%rd89, %rd2, %rd88;
	ld.global.f32 	%f27, [%rd89];
	atom.global.add.f32 	%f28, [%rd81+4], %f27;
	add.s32 	%r96, %r96, 2;
$L__BB1_16:
	setp.eq.s32 	%p11, %r8, 0;
	@%p11 bra 	$L__BB1_18;
	add.s32 	%r78, %r96, %r19;
	cvt.s64.s32 	%rd90, %r78;
	add.s64 	%rd91, %rd90, %rd6;
	shl.b64 	%rd92, %rd91, 2;
	add.s64 	%rd93, %rd1, %rd92;
	add.s32 	%r79, %r96, %r20;
	cvt.s64.s32 	%rd94, %r79;
	add.s64 	%rd95, %rd94, %rd5;
	shl.b64 	%rd96, %rd95, 2;
	add.s64 	%rd97, %rd2, %rd96;
	ld.global.f32 	%f29, [%rd97];
	atom.global.add.f32 	%f30, [%rd93], %f29;
$L__BB1_18:
	add.s32 	%r84, %r84, 1;
	setp.eq.s32 	%p12, %r84, %r15;
	@%p12 bra 	$L__BB1_19;
	bra.uni 	$L__BB1_7;
$L__BB1_19:
	mov.u32 	%r80, %ntid.x;
	add.s32 	%r83, %r83, %r80;
	setp.lt.s32 	%p13, %r83, %r2;
	@%p13 bra 	$L__BB1_5;
$L__BB1_20:
	mov.u32 	%r81, %nctaid.x;
	add.s32 	%r82, %r82, %r81;
	setp.lt.s32 	%p14, %r82, %r54;
	@%p14 bra 	$L__BB1_3;
$L__BB1_21:
	ret;

}


// ===== COMPILED SASS (sm_100) =====

	.target	sm_100

	.elftype	@"ET_EXEC"


//--------------------- .note.nv.tkinfo           --------------------------
	.section	.note.nv.tkinfo,"",@"SHT_NOTE"
	.sectionflags	@"SHF_NOTE_NV_TKINFO"
	.tkinfo
        /*0018*/ 	.word	0x00000002
        /*0030*/ 	.string	""
        /*0030*/ 	.string	"ptxas"
        /*0030*/ 	.string	"Cuda compilation tools, release 13.0, V13.0.88"
        /*0030*/ 	.string	"Build cuda_13.0.r13.0/compiler.36424714_0"
        /*0030*/ 	.string	"-arch sm_100 -m 64 "



//--------------------- .note.nv.cuinfo           --------------------------
	.section	.note.nv.cuinfo,"",@"SHT_NOTE"
	.sectionflags	@"SHF_NOTE_NV_CUINFO"
        /*0018*/ 	.short	0x0002
        /*001a*/ 	.short	0x0064
        /*001c*/ 	.short	0x0082
	.zero		2


//--------------------- .nv.info                  --------------------------
	.section	.nv.info,"",@"SHT_CUDA_INFO"
	.align	4


	//----- nvinfo : EIATTR_REGCOUNT
	.align		4
        /*0000*/ 	.byte	0x04, 0x2f
        /*0002*/ 	.short	(.L_1 - .L_0)
	.align		4
.L_0:
        /*0004*/ 	.word	index@(_Z18points_pooling_gpuiiiiiiiPKfS0_S0_PiPfS1_S2_)
        /*0008*/ 	.word	0x00000028


	//----- nvinfo : EIATTR_FRAME_SIZE
	.align		4
.L_1:
        /*000c*/ 	.byte	0x04, 0x11
        /*000e*/ 	.short	(.L_3 - .L_2)
	.align		4
.L_2:
        /*0010*/ 	.word	index@($__internal_0_$__cuda_sm3x_div_rn_noftz_f32_slowpath)
        /*0014*/ 	.word	0x00000000


	//----- nvinfo : EIATTR_FRAME_SIZE
	.align		4
.L_3:
        /*0018*/ 	.byte	0x04, 0x11
        /*001a*/ 	.short	(.L_5 - .L_4)
	.align		4
.L_4:
        /*001c*/ 	.word	index@(_Z18points_pooling_gpuiiiiiiiPKfS0_S0_PiPfS1_S2_)
        /*0020*/ 	.word	0x00000000


	//----- nvinfo : EIATTR_REGCOUNT
	.align		4
.L_5:
        /*0024*/ 	.byte	0x04, 0x2f
        /*0026*/ 	.short	(.L_7 - .L_6)
	.align		4
.L_6:
        /*0028*/ 	.word	index@(_Z23points_pooling_grad_gpuiiiiiiiPKfPKiS2_S0_Pf)
        /*002c*/ 	.word	0x00000020


	//----- nvinfo : EIATTR_FRAME_SIZE
	.align		4
.L_7:
        /*0030*/ 	.byte	0x04, 0x11
        /*0032*/ 	.short	(.L_9 - .L_8)
	.align		4
.L_8:
        /*0034*/ 	.word	index@(_Z23points_pooling_grad_gpuiiiiiiiPKfPKiS2_S0_Pf)
        /*0038*/ 	.word	0x00000000


	//----- nvinfo : EIATTR_MIN_STACK_SIZE
	.align		4
.L_9:
        /*003c*/ 	.byte	0x04, 0x12
        /*003e*/ 	.short	(.L_11 - .L_10)
	.align		4
.L_10:
        /*0040*/ 	.word	index@(_Z23points_pooling_grad_gpuiiiiiiiPKfPKiS2_S0_Pf)
        /*0044*/ 	.word	0x00000000


	//----- nvinfo : EIATTR_MIN_STACK_SIZE
	.align		4
.L_11:
        /*0048*/ 	.byte	0x04, 0x12
        /*004a*/ 	.short	(.L_13 - .L_12)
	.align		4
.L_12:
        /*004c*/ 	.word	index@(_Z18points_pooling_gpuiiiiiiiPKfS0_S0_PiPfS1_S2_)
        /*0050*/ 	.word	0x00000000
.L_13:


//--------------------- .nv.compat                --------------------------
	.section	.nv.compat,"",@"SHT_CUDA_COMPAT_INFO"
	.align	4
        /*0000*/ 	.byte	0x02, 0x09, 0x00, 0x00, 0x02, 0x02, 0x01, 0x00, 0x02, 0x05, 0x05, 0x00, 0x03, 0x07, 0x01, 0x01
        /*0010*/ 	.byte	0x02, 0x03, 0x00, 0x00, 0x02, 0x06, 0x01, 0x00, 0x04, 0x0b, 0x08, 0x00, 0x01, 0x00, 0x00, 0x00
        /*0020*/ 	.byte	0x00, 0x00, 0x00, 0x00


//--------------------- .nv.info._Z23points_pooling_grad_gpuiiiiiiiPKfPKiS2_S0_Pf --------------------------
	.section	.nv.info._Z23points_pooling_grad_gpuiiiiiiiPKfPKiS2_S0_Pf,"",@"SHT_CUDA_INFO"
	.sectionflags	@""
	.align	4


	//----- nvinfo : EIATTR_CUDA_API_VERSION
	.align		4
        /*0000*/ 	.byte	0x04, 0x37
        /*0002*/ 	.short	(.L_15 - .L_14)
.L_14:
        /*0004*/ 	.word	0x00000082


	//----- nvinfo : EIATTR_KPARAM_INFO
	.align		4
.L_15:
        /*0008*/ 	.byte	0x04, 0x17
        /*000a*/ 	.short	(.L_17 - .L_16)
.L_16:
        /*000c*/ 	.word	0x00000000
        /*0010*/ 	.short	0x000b
        /*0012*/ 	.short	0x0040
        /*0014*/ 	.byte	0x00, 0xf5, 0x21, 0x00


	//----- nvinfo : EIATTR_KPARAM_INFO
	.align		4
.L_17:
        /*0018*/ 	.byte	0x04, 0x17
        /*001a*/ 	.short	(.L_19 - .L_18)
.L_18:
        /*001c*/ 	.word	0x00000000
        /*0020*/ 	.short	0x000a
        /*0022*/ 	.short	0x0038
        /*0024*/ 	.byte	0x00, 0xf5, 0x21, 0x00


	//----- nvinfo : EIATTR_KPARAM_INFO
	.align		4
.L_19:
        /*0028*/ 	.byte	0x04, 0x17
        /*002a*/ 	.short	(.L_21 - .L_20)
.L_20:
        /*002c*/ 	.word	0x00000000
        /*0030*/ 	.short	0x0009
        /*0032*/ 	.short	0x0030
        /*0034*/ 	.byte	0x00, 0xf5, 0x21, 0x00


	//----- nvinfo : EIATTR_KPARAM_INFO
	.align		4
.L_21:
        /*0038*/ 	.byte	0x04, 0x17
        /*003a*/ 	.short	(.L_23 - .L_22)
.L_22:
        /*003c*/ 	.word	0x00000000
        /*0040*/ 	.short	0x0008
        /*0042*/ 	.short	0x0028
        /*0044*/ 	.byte	0x00, 0xf5, 0x21, 0x00


	//----- nvinfo : EIATTR_KPARAM_INFO
	.align		4
.L_23:
        /*0048*/ 	.byte	0x04, 0x17
        /*004a*/ 	.short	(.L_25 - .L_24)
.L_24:
        /*004c*/ 	.word	0x00000000
        /*0050*/ 	.short	0x0007
        /*0052*/ 	.short	0x0020
        /*0054*/ 	.byte	0x00, 0xf5, 0x21, 0x00


	//----- nvinfo : EIATTR_KPARAM_INFO
	.align		4
.L_25:
        /*0058*/ 	.byte	0x04, 0x17
        /*005a*/ 	.short	(.L_27 - .L_26)
.L_26:
        /*005c*/ 	.word	0x00000000
        /*0060*/ 	.short	0x0006
        /*0062*/ 	.short	0x0018
        /*0064*/ 	.byte	0x00, 0xf0, 0x11, 0x00


	//----- nvinfo : EIATTR_KPARAM_INFO
	.align		4
.L_27:
        /*0068*/ 	.byte	0x04, 0x17
        /*006a*/ 	.short	(.L_29 - .L_28)
.L_28:
        /*006c*/ 	.word	0x00000000
        /*0070*/ 	.short	0x0005
        /*0072*/ 	.short	0x0014
        /*0074*/ 	.byte	0x00, 0xf0, 0x11, 0x00


	//----- nvinfo : EIATTR_KPARAM_INFO
	.align		4
.L_29:
        /*0078*/ 	.byte	0x04, 0x17
        /*007a*/ 	.short	(.L_31 - .L_30)
.L_30:
        /*007c*/ 	.word	0x00000000
        /*0080*/ 	.short	0x0004
        /*0082*/ 	.short	0x0010
        /*0084*/ 	.byte	0x00, 0xf0, 0x11, 0x00


	//----- nvinfo : EIATTR_KPARAM_INFO
	.align		4
.L_31:
        /*0088*/ 	.byte	0x04, 0x17
        /*008a*/ 	.short	(.L_33 - .L_32)
.L_32:
        /*008c*/ 	.word	0x00000000
        /*0090*/ 	.short	0x0003
        /*0092*/ 	.short	0x000c
        /*0094*/ 	.byte	0x00, 0xf0, 0x11, 0x00


	//----- nvinfo : EIATTR_KPARAM_INFO
	.align		4
.L_33:
        /*0098*/ 	.byte	0x04, 0x17
        /*009a*/ 	.short	(.L_35 - .L_34)
.L_34:
        /*009c*/ 	.word	0x00000000
        /*00a0*/ 	.short	0x0002
        /*00a2*/ 	.short	0x0008
        /*00a4*/ 	.byte	0x00, 0xf0, 0x11, 0x00


	//----- nvinfo : EIATTR_KPARAM_INFO
	.align		4
.L_35:
        /*00a8*/ 	.byte	0x04, 0x17
        /*00aa*/ 	.short	(.L_37 - .L_36)
.L_36:
        /*00ac*/ 	.word	0x00000000
        /*00b0*/ 	.short	0x0001
        /*00b2*/ 	.short	0x0004
        /*00b4*/ 	.byte	0x00, 0xf0, 0x11, 0x00


	//----- nvinfo : EIATTR_KPARAM_INFO
	.align		4
.L_37:
        /*00b8*/ 	.byte	0x04, 0x17
        /*00ba*/ 	.short	(.L_39 - .L_38)
.L_38:
        /*00bc*/ 	.word	0x00000000
        /*00c0*/ 	.short	0x0000
        /*00c2*/ 	.short	0x0000
        /*00c4*/ 	.byte	0x00, 0xf0, 0x11, 0x00


	//----- nvinfo : EIATTR_SPARSE_MMA_MASK
	.align		4
.L_39:
        /*00c8*/ 	.byte	0x03, 0x50
        /*00ca*/ 	.short	0x0000


	//----- nvinfo : EIATTR_MAXREG_COUNT
	.align		4
        /*00cc*/ 	.byte	0x03, 0x1b
        /*00ce*/ 	.short	0x00ff


	//----- nvinfo : EIATTR_MERCURY_ISA_VERSION
	.align		4
        /*00d0*/ 	.byte	0x03, 0x5f
        /*00d2*/ 	.short	0x0101


	//----- nvinfo : EIATTR_VRC_CTA_INIT_COUNT
	.align		4
        /*00d4*/ 	.byte	0x02, 0x4a
	.zero		1
	.zero		1


	//----- nvinfo : EIATTR_EXIT_INSTR_OFFSETS
	.align		4
        /*00d8*/ 	.byte	0x04, 0x1c
        /*00da*/ 	.short	(.L_41 - .L_40)


	//   ....[0]....
.L_40:
        /*00dc*/ 	.word	0x00000040


	//   ....[1]....
        /*00e0*/ 	.word	0x00000070


	//   ....[2]....
        /*00e4*/ 	.word	0x00000f60


	//----- nvinfo : EIATTR_CRS_STACK_SIZE
	.align		4
.L_41:
        /*00e8*/ 	.byte	0x04, 0x1e
        /*00ea*/ 	.short	(.L_43 - .L_42)
.L_42:
        /*00ec*/ 	.word	0x00000000


	//----- nvinfo : EIATTR_CBANK_PARAM_SIZE
	.align		4
.L_43:
        /*00f0*/ 	.byte	0x03, 0x19
        /*00f2*/ 	.short	0x0048


	//----- nvinfo : EIATTR_PARAM_CBANK
	.align		4
        /*00f4*/ 	.byte	0x04, 0x0a
        /*00f6*/ 	.short	(.L_45 - .L_44)
	.align		4
.L_44:
        /*00f8*/ 	.word	index@(.nv.constant0._Z23points_pooling_grad_gpuiiiiiiiPKfPKiS2_S0_Pf)
        /*00fc*/ 	.short	0x0380
        /*00fe*/ 	.short	0x0048


	//----- nvinfo : EIATTR_SW_WAR
	.align		4
.L_45:
        /*0100*/ 	.byte	0x04, 0x36
        /*0102*/ 	.short	(.L_47 - .L_46)
.L_46:
        /*0104*/ 	.word	0x00000008
.L_47:


//--------------------- .nv.info._Z18points_pooling_gpuiiiiiiiPKfS0_S0_PiPfS1_S2_ --------------------------
	.section	.nv.info._Z18points_pooling_gpuiiiiiiiPKfS0_S0_PiPfS1_S2_,"",@"SHT_CUDA_INFO"
	.sectionflags	@""
	.align	4


	//----- nvinfo : EIATTR_CUDA_API_VERSION
	.align		4
        /*0000*/ 	.byte	0x04, 0x37
        /*0002*/ 	.short	(.L_49 - .L_48)
.L_48:
        /*0004*/ 	.word	0x00000082


	//----- nvinfo : EIATTR_KPARAM_INFO
	.align		4
.L_49:
        /*0008*/ 	.byte	0x04, 0x17
        /*000a*/ 	.short	(.L_51 - .L_50)
.L_50:
        /*000c*/ 	.word	0x00000000
        /*0010*/ 	.short	0x000d
        /*0012*/ 	.short	0x0050
        /*0014*/ 	.byte	0x00, 0xf5, 0x21, 0x00


	//----- nvinfo : EIATTR_KPARAM_INFO
	.align		4
.L_51:
        /*0018*/ 	.byte	0x04, 0x17
        /*001a*/ 	.short	(.L_53 - .L_52)
.L_52:
        /*001c*/ 	.word	0x00000000
        /*0020*/ 	.short	0x000c
        /*0022*/ 	.short	0x0048
        /*0024*/ 	.byte	0x00, 0xf5, 0x21, 0x00


	//----- nvinfo : EIATTR_KPARAM_INFO
	.align		4
.L_53:
        /*0028*/ 	.byte	0x04, 0x17
        /*002a*/ 	.short	(.L_55 - .L_54)
.L_54:
        /*002c*/ 	.word	0x00000000
        /*0030*/ 	.short	0x000b
        /*0032*/ 	.short	0x0040
        /*0034*/ 	.byte	0x00, 0xf5, 0x21, 0x00


	//----- nvinfo : EIATTR_KPARAM_INFO
	.align		4
.L_55:
        /*0038*/ 	.byte	0x04, 0x17
        /*003a*/ 	.short	(.L_57 - .L_56)
.L_56:
        /*003c*/ 	.word	0x00000000
        /*0040*/ 	.short	0x000a
        /*0042*/ 	.short	0x0038
        /*0044*/ 	.byte	0x00, 0xf5, 0x21, 0x00


	//----- nvinfo : EIATTR_KPARAM_INFO
	.align		4
.L_57:
        /*0048*/ 	.byte	0x04, 0x17
        /*004a*/ 	.short	(.L_59 - .L_58)
.L_58:
        /*004c*/ 	.word	0x00000000
        /*0050*/ 	.short	0x0009
        /*0052*/ 	.short	0x0030
        /*0054*/ 	.byte	0x00, 0xf5, 0x21, 0x00


	//----- nvinfo : EIATTR_KPARAM_INFO
	.align		4
.L_59:
        /*0058*/ 	.byte	0x04, 0x17
        /*005a*/ 	.short	(.L_61 - .L_60)
.L_60:
        /*005c*/ 	.word	0x00000000
        /*0060*/ 	.short	0x0008
        /*0062*/ 	.short	0x0028
        /*0064*/ 	.byte	0x00, 0xf5, 0x21, 0x00


	//----- nvinfo : EIATTR_KPARAM_INFO
	.align		4
.L_61:
        /*0068*/ 	.byte	0x04, 0x17
        /*006a*/ 	.short	(.L_63 - .L_62)
.L_62:
        /*006c*/ 	.word	0x00000000
        /*0070*/ 	.short	0x0007
        /*0072*/ 	.short	0x0020
        /*0074*/ 	.byte	0x00, 0xf5, 0x21, 0x00


	//----- nvinfo : EIATTR_KPARAM_INFO
	.align		4
.L_63:
        /*0078*/ 	.byte	0x04, 0x17
        /*007a*/ 	.short	(.L_65 - .L_64)
.L_64:
        /*007c*/ 	.word	0x00000000
        /*0080*/ 	.short	0x0006
        /*0082*/ 	.short	0x0018
        /*0084*/ 	.byte	0x00, 0xf0, 0x11, 0x00


	//----- nvinfo : EIATTR_KPARAM_INFO
	.align		4
.L_65:
        /*0088*/ 	.byte	0x04, 0x17
        /*008a*/ 	.short	(.L_67 - .L_66)
.L_66:
        /*008c*/ 	.word	0x00000000
        /*0090*/ 	.short	0x0005
        /*0092*/ 	.short	0x0014
        /*0094*/ 	.byte	0x00, 0xf0, 0x11, 0x00


	//----- nvinfo : EIATTR_KPARAM_INFO
	.align		4
.L_67:
        /*0098*/ 	.byte	0x04, 0x17
        /*009a*/ 	.short	(.L_69 - .L_68)
.L_68:
        /*009c*/ 	.word	0x00000000
        /*00a0*/ 	.short	0x0004
        /*00a2*/ 	.short	0x0010
        /*00a4*/ 	.byte	0x00, 0xf0, 0x11, 0x00


	//----- nvinfo : EIATTR_KPARAM_INFO
	.align		4
.L_69:
        /*00a8*/ 	.byte	0x04, 0x17
        /*00aa*/ 	.short	(.L_71 - .L_70)
.L_70:
        /*00ac*/ 	.word	0x00000000
        /*00b0*/ 	.short	0x0003
        /*00b2*/ 	.short	0x000c
        /*00b4*/ 	.byte	0x00, 0xf0, 0x11, 0x00


	//----- nvinfo : EIATTR_KPARAM_INFO
	.align		4
.L_71:
        /*00b8*/ 	.byte	0x04, 0x17
        /*00ba*/ 	.short	(.L_73 - .L_72)
.L_72:
        /*00bc*/ 	.word	0x00000000
        /*00c0*/ 	.short	0x0002
        /*00c2*/ 	.short	0x0008
        /*00c4*/ 	.byte	0x00, 0xf0, 0x11, 0x00


	//----- nvinfo : EIATTR_KPARAM_INFO
	.align		4
.L_73:
        /*00c8*/ 	.byte	0x04, 0x17
        /*00ca*/ 	.short	(.L_75 - .L_74)
.L_74:
        /*00cc*/ 	.word	0x00000000
        /*00d0*/ 	.short	0x0001
        /*00d2*/ 	.short	0x0004
        /*00d4*/ 	.byte	0x00, 0xf0, 0x11, 0x00


	//----- nvinfo : EIATTR_KPARAM_INFO
	.align		4
.L_75:
        /*00d8*/ 	.byte	0x04, 0x17
        /*00da*/ 	.short	(.L_77 - .L_76)
.L_76:
        /*00dc*/ 	.word	0x00000000
        /*00e0*/ 	.short	0x0000
        /*00e2*/ 	.short	0x0000
        /*00e4*/ 	.byte	0x00, 0xf0, 0x11, 0x00


	//----- nvinfo : EIATTR_SPARSE_MMA_MASK
	.align		4
.L_77:
        /*00e8*/ 	.byte	0x03, 0x50
        /*00ea*/ 	.short	0x0000


	//----- nvinfo : EIATTR_MAXREG_COUNT
	.align		4
        /*00ec*/ 	.byte	0x03, 0x1b
        /*00ee*/ 	.short	0x00ff


	//----- nvinfo : EIATTR_MERCURY_ISA_VERSION
	.align		4
        /*00f0*/ 	.byte	0x03, 0x5f
        /*00f2*/ 	.short	0x0101


	//----- nvinfo : EIATTR_VRC_CTA_INIT_COUNT
	.align		4
        /*00f4*/ 	.byte	0x02, 0x4a
	.zero		1
	.zero		1


	//----- nvinfo : EIATTR_EXIT_INSTR_OFFSETS
	.align		4
        /*00f8*/ 	.byte	0x04, 0x1c
        /*00fa*/ 	.short	(.L_79 - .L_78)


	//   ....[0]....
.L_78:
        /*00fc*/ 	.word	0x00000080


	//   ....[1]....
        /*0100*/ 	.word	0x00001bb0


	//   ....[2]....
        /*0104*/ 	.word	0x00001c00


	//   ....[3]....
        /*0108*/ 	.word	0x00002720


	//----- nvinfo : EIATTR_CRS_STACK_SIZE
	.align		4
.L_79:
        /*010c*/ 	.byte	0x04, 0x1e
        /*010e*/ 	.short	(.L_81 - .L_80)
.L_80:
        /*0110*/ 	.word	0x00000000


	//----- nvinfo : EIATTR_CBANK_PARAM_SIZE
	.align		4
.L_81:
        /*0114*/ 	.byte	0x03, 0x19
        /*0116*/ 	.short	0x0058


	//----- nvinfo : EIATTR_PARAM_CBANK
	.align		4
        /*0118*/ 	.byte	0x04, 0x0a
        /*011a*/ 	.short	(.L_83 - .L_82)
	.align		4
.L_82:
        /*011c*/ 	.word	index@(.nv.constant0._Z18points_pooling_gpuiiiiiiiPKfS0_S0_PiPfS1_S2_)
        /*0120*/ 	.short	0x0380
        /*0122*/ 	.short	0x0058


	//----- nvinfo : EIATTR_SW_WAR
	.align		4
.L_83:
        /*0124*/ 	.byte	0x04, 0x36
        /*0126*/ 	.short	(.L_85 - .L_84)
.L_84:
        /*0128*/ 	.word	0x00000008
.L_85:


//--------------------- .nv.callgraph             --------------------------
	.section	.nv.callgraph,"",@"SHT_CUDA_CALLGRAPH"
	.align	4
	.sectionentsize	8
	.align		4
        /*0000*/ 	.word	0x00000000
	.align		4
        /*0004*/ 	.word	0xffffffff
	.align		4
        /*0008*/ 	.word	0x00000000
	.align		4
        /*000c*/ 	.word	0xfffffffe
	.align		4
        /*0010*/ 	.word	0x00000000
	.align		4
        /*0014*/ 	.word	0xfffffffd
	.align		4
        /*0018*/ 	.word	0x00000000
	.align		4
        /*001c*/ 	.word	0xfffffffc


//--------------------- .text._Z23points_pooling_grad_gpuiiiiiiiPKfPKiS2_S0_Pf --------------------------
	.section	.text._Z23points_pooling_grad_gpuiiiiiiiPKfPKiS2_S0_Pf,"ax",@progbits
	.align	128
        .global         _Z23points_pooling_grad_gpuiiiiiiiPKfPKiS2_S0_Pf
        .type           _Z23points_pooling_grad_gpuiiiiiiiPKfPKiS2_S0_Pf,@function
        .size           _Z23points_pooling_grad_gpuiiiiiiiPKfPKiS2_S0_Pf,(.L_x_69 - _Z23points_pooling_grad_gpuiiiiiiiPKfPKiS2_S0_Pf)
        .other          _Z23points_pooling_grad_gpuiiiiiiiPKfPKiS2_S0_Pf,@"STO_CUDA_ENTRY STV_DEFAULT"
_Z23points_pooling_grad_gpuiiiiiiiPKfPKiS2_S0_Pf:
.text._Z23points_pooling_grad_gpuiiiiiiiPKfPKiS2_S0_Pf:
[----:B------:R-:W-:Y:S08]  /*0000*/  LDC R1, c[0x0][0x37c] ;  /* 0x0000df00ff017b82 */ /* 0x000ff00000000800 */
[----:B------:R-:W0:Y:S08]  /*0010*/  S2UR UR4, SR_CTAID.X ;  /* 0x00000000000479c3 */ /* 0x000e300000002500 */
[----:B------:R-:W0:Y:S02]  /*0020*/  LDC R0, c[0x0][0x380] ;  /* 0x0000e000ff007b82 */ /* 0x000e240000000800 */
[----:B0-----:R-:W-:-:S13]  /*0030*/  ISETP.LE.AND P0, PT, R0, UR4, PT ;  /* 0x0000000400007c0c */ /* 0x001fda000bf03270 */
[----:B------:R-:W-:Y:S05]  /*0040*/  @P0 EXIT ;  /* 0x000000000000094d */ /* 0x000fea0003800000 */
[----:B------:R-:W0:Y:S02]  /*0050*/  LDC R0, c[0x0][0x388] ;  /* 0x0000e200ff007b82 */ /* 0x000e240000000800 */
[----:B0-----:R-:W-:-:S13]  /*0060*/  ISETP.GE.AND P0, PT, R0, 0x1, PT ;  /* 0x000000010000780c */ /* 0x001fda0003f06270 */
[----:B------:R-:W-:Y:S05]  /*0070*/  @!P0 EXIT ;  /* 0x000000000000894d */ /* 0x000fea0003800000 */
[----:B------:R-:W0:Y:S01]  /*0080*/  LDCU.64 UR6, c[0x0][0x3c0] ;  /* 0x00007800ff0677ac */ /* 0x000e220008000a00 */
[----:B------:R-:W-:Y:S01]  /*0090*/  LOP3.LUT R0, R0, 0x7, RZ, 0xc0, !PT ;  /* 0x0000000700007812 */ /* 0x000fe200078ec0ff */
[----:B------:R-:W1:Y:S04]  /*00a0*/  LDCU.64 UR12, c[0x0][0x358] ;  /* 0x00006b00ff0c77ac */ /* 0x000e680008000a00 */
[----:B------:R-:W-:-:S05]  /*00b0*/  VIADD R0, R0, 0xffffffff ;  /* 0xffffffff00007836 */ /* 0x000fca0000000000 */
[----:B------:R-:W-:Y:S01]  /*00c0*/  ISETP.GE.U32.AND P0, PT, R0, 0x3, PT ;  /* 0x000000030000780c */ /* 0x000fe20003f06070 */
[----:B0-----:R-:W-:-:S04]  /*00d0*/  UIADD3 UR6, UP0, UPT, UR6, 0x10, URZ ;  /* 0x0000001006067890 */ /* 0x001fc8000ff1e0ff */
[----:B-1----:R-:W-:-:S12]  /*00e0*/  UIADD3.X UR7, UPT, UPT, URZ, UR7, URZ, UP0, !UPT ;  /* 0x00000007ff077290 */ /* 0x002fd800087fe4ff */
.L_x_11:
[----:B0-----:R-:W0:Y:S01]  /*00f0*/  LDC R0, c[0x0][0x38c] ;  /* 0x0000e300ff007b82 */ /* 0x001e220000000800 */
[----:B-1----:R-:W1:Y:S01]  /*0100*/  S2R R4, SR_TID.X ;  /* 0x0000000000047919 */ /* 0x002e620000002100 */
[----:B------:R-:W0:Y:S01]  /*0110*/  LDCU.64 UR8, c[0x0][0x390] ;  /* 0x00007200ff0877ac */ /* 0x000e220008000a00 */
[----:B------:R-:W-:Y:S01]  /*0120*/  BSSY.RECONVERGENT B0, `(.L_x_0) ;  /* 0x00000de000007945 */ /* 0x000fe20003800200 */
[----:B--2---:R-:W2:Y:S01]  /*0130*/  LDCU UR5, c[0x0][0x398] ;  /* 0x00007300ff0577ac */ /* 0x004ea20008000800 */
[----:B0-----:R-:W-:-:S04]  /*0140*/  IMAD R0, R0, UR8, RZ ;  /* 0x0000000800007c24 */ /* 0x001fc8000f8e02ff */
[----:B------:R-:W-:-:S04]  /*0150*/  IMAD R0, R0, UR9, RZ ;  /* 0x0000000900007c24 */ /* 0x000fc8000f8e02ff */
[----:B------:R-:W-:Y:S01]  /*0160*/  IMAD R2, R0, UR4, RZ ;  /* 0x0000000400027c24 */ /* 0x000fe2000f8e02ff */
[----:B-1----:R-:W-:-:S03]  /*0170*/  ISETP.GE.AND P1, PT, R4, R0, PT ;  /* 0x000000000400720c */ /* 0x002fc60003f26270 */
[----:B--2---:R-:W-:-:S10]  /*0180*/  IMAD R5, R2, UR5, RZ ;  /* 0x0000000502057c24 */ /* 0x004fd4000f8e02ff */
[----:B---3--:R-:W-:Y:S05]  /*0190*/  @P1 BRA `(.L_x_1) ;  /* 0x0000000c00581947 */ /* 0x008fea0003800000 */
[----:B------:R-:W0:Y:S01]  /*01a0*/  LDC R2, c[0x0][0x388] ;  /* 0x0000e200ff027b82 */ /* 0x000e220000000800 */
[----:B------:R-:W0:Y:S01]  /*01b0*/  LDCU UR8, c[0x0][0x384] ;  /* 0x00007080ff0877ac */ /* 0x000e220008000800 */
[----:B------:R-:W1:Y:S02]  /*01c0*/  LDCU UR5, c[0x0][0x388] ;  /* 0x00007100ff0577ac */ /* 0x000e640008000800 */
[----:B-1----:R-:W-:Y:S02]  /*01d0*/  IMAD R5, R5, UR5, RZ ;  /* 0x0000000505057c24 */ /* 0x002fe4000f8e02ff */
[----:B0-----:R-:W-:-:S04]  /*01e0*/  IMAD R3, R2, UR8, RZ ;  /* 0x0000000802037c24 */ /* 0x001fc8000f8e02ff */
[----:B------:R-:W-:-:S05]  /*01f0*/  IMAD R3, R3, UR4, RZ ;  /* 0x0000000403037c24 */ /* 0x000fca000f8e02ff */
[----:B------:R-:W-:-:S07]  /*0200*/  SHF.R.S32.HI R6, RZ, 0x1f, R3 ;  /* 0x0000001fff067819 */ /* 0x000fce0000011403 */
.L_x_10:
[----:B0-----:R-:W0:Y:S01]  /*0210*/  LDCU.64 UR8, c[0x0][0x3b0] ;  /* 0x00007600ff0877ac */ /* 0x001e220008000a00 */
[----:B------:R-:W-:-:S05]  /*0220*/  IMAD R9, R0, UR4, RZ ;  /* 0x0000000400097c24 */ /* 0x000fca000f8e02ff */
[----:B------:R-:W-:-:S04]  /*0230*/  IADD3 R7, P1, PT, R9, R4, RZ ;  /* 0x0000000409077210 */ /* 0x000fc80007f3e0ff */
[----:B---3--:R-:W-:Y:S02]  /*0240*/  LEA.HI.X.SX32 R10, R9, RZ, 0x1, P1 ;  /* 0x000000ff090a7211 */ /* 0x008fe400008f0eff */
[----:B0-----:R-:W-:-:S04]  /*0250*/  LEA R8, P1, R7, UR8, 0x2 ;  /* 0x0000000807087c11 */ /* 0x001fc8000f8210ff */
[----:B------:R-:W-:-:S05]  /*0260*/  LEA.HI.X R9, R7, UR9, R10, 0x2, P1 ;  /* 0x0000000907097c11 */ /* 0x000fca00088f140a */
[----:B--2---:R-:W2:Y:S01]  /*0270*/  LDG.E R7, desc[UR12][R8.64] ;  /* 0x0000000c08077981 */ /* 0x004ea2000c1e1900 */
[----:B------:R-:W-:Y:S01]  /*0280*/  BSSY.RECONVERGENT B1, `(.L_x_2) ;  /* 0x00000bf000017945 */ /* 0x000fe20003800200 */
[----:B--2---:R-:W-:-:S13]  /*0290*/  ISETP.GE.AND P1, PT, R7, 0x1, PT ;  /* 0x000000010700780c */ /* 0x004fda0003f26270 */
[----:B-1----:R-:W-:Y:S05]  /*02a0*/  @!P1 BRA `(.L_x_3) ;  /* 0x0000000800f09947 */ /* 0x002fea0003800000 */
[----:B------:R-:W-:-:S07]  /*02b0*/  IMAD.MOV.U32 R8, RZ, RZ, RZ ;  /* 0x000000ffff087224 */ /* 0x000fce00078e00ff */
.L_x_9:
[----:B0-----:R-:W0:Y:S01]  /*02c0*/  LDCU UR10, c[0x0][0x398] ;  /* 0x00007300ff0a77ac */ /* 0x001e220008000800 */
[----:B------:R-:W-:Y:S01]  /*02d0*/  IMAD R9, R0, UR4, RZ ;  /* 0x0000000400097c24 */ /* 0x000fe2000f8e02ff */
[----:B-1----:R-:W1:Y:S01]  /*02e0*/  LDCU UR5, c[0x0][0x398] ;  /* 0x00007300ff0577ac */ /* 0x002e620008000800 */
[----:B--2---:R-:W2:Y:S02]  /*02f0*/  LDCU.64 UR8, c[0x0][0x3a8] ;  /* 0x00007500ff0877ac */ /* 0x004ea40008000a00 */
[----:B0--3--:R-:W-:Y:S02]  /*0300*/  IMAD R10, R9, UR10, RZ ;  /* 0x0000000a090a7c24 */ /* 0x009fe4000f8e02ff */
[----:B-1----:R-:W-:-:S03]  /*0310*/  IMAD R9, R4, UR5, R8 ;  /* 0x0000000504097c24 */ /* 0x002fc6000f8e0208 */
[----:B------:R-:W-:Y:S01]  /*0320*/  SHF.R.S32.HI R12, RZ, 0x1f, R10 ;  /* 0x0000001fff0c7819 */ /* 0x000fe2000001140a */
[----:B------:R-:W0:Y:S01]  /*0330*/  LDCU UR5, c[0x0][0x388] ;  /* 0x00007100ff0577ac */ /* 0x000e220008000800 */
[----:B------:R-:W-:-:S04]  /*0340*/  IADD3 R10, P1, PT, R10, R9, RZ ;  /* 0x000000090a0a7210 */ /* 0x000fc80007f3e0ff */
[----:B------:R-:W-:Y:S02]  /*0350*/  LEA.HI.X.SX32 R11, R9, R12, 0x1, P1 ;  /* 0x0000000c090b7211 */ /* 0x000fe400008f0eff */
[----:B--2---:R-:W-:-:S04]  /*0360*/  LEA R12, P1, R10, UR8, 0x2 ;  /* 0x000000080a0c7c11 */ /* 0x004fc8000f8210ff */
[----:B------:R-:W-:-:S05]  /*0370*/  LEA.HI.X R13, R10, UR9, R11, 0x2, P1 ;  /* 0x000000090a0d7c11 */ /* 0x000fca00088f140b */
[----:B------:R-:W2:Y:S01]  /*0380*/  LDG.E R10, desc[UR12][R12.64] ;  /* 0x0000000c0c0a7981 */ /* 0x000ea2000c1e1900 */
[----:B0-----:R-:W-:Y:S01]  /*0390*/  UISETP.GE.U32.AND UP0, UPT, UR5, 0x8, UPT ;  /* 0x000000080500788c */ /* 0x001fe2000bf06070 */
[----:B------:R-:W-:Y:S02]  /*03a0*/  IMAD.MOV.U32 R11, RZ, RZ, RZ ;  /* 0x000000ffff0b7224 */ /* 0x000fe400078e00ff */
[----:B------:R-:W-:Y:S02]  /*03b0*/  IMAD R9, R9, UR5, RZ ;  /* 0x0000000509097c24 */ /* 0x000fe4000f8e02ff */
[----:B--2---:R-:W-:-:S04]  /*03c0*/  IMAD R10, R10, UR5, RZ ;  /* 0x000000050a0a7c24 */ /* 0x004fc8000f8e02ff */
[----:B------:R-:W-:Y:S05]  /*03d0*/  BRA.U !UP0, `(.L_x_4) ;  /* 0x0000000508407547 */ /* 0x000fea000b800000 */
[----:B------:R-:W-:Y:S01]  /*03e0*/  LOP3.LUT R22, R2, 0x7ffffff8, RZ, 0xc0, !PT ;  /* 0x7ffffff802167812 */ /* 0x000fe200078ec0ff */
[C---:B------:R-:W-:Y:S02]  /*03f0*/  VIADD R21, R9.reuse, 0x1 ;  /* 0x0000000109157836 */ /* 0x040fe40000000000 */
[C---:B------:R-:W-:Y:S02]  /*0400*/  VIADD R11, R9.reuse, 0x2 ;  /* 0x00000002090b7836 */ /* 0x040fe40000000000 */
[C---:B------:R-:W-:Y:S02]  /*0410*/  VIADD R12, R9.reuse, 0x3 ;  /* 0x00000003090c7836 */ /* 0x040fe40000000000 */
[C---:B------:R-:W-:Y:S02]  /*0420*/  VIADD R13, R9.reuse, 0x4 ;  /* 0x00000004090d7836 */ /* 0x040fe40000000000 */
[C---:B------:R-:W-:Y:S02]  /*0430*/  VIADD R16, R9.reuse, 0x5 ;  /* 0x0000000509107836 */ /* 0x040fe40000000000 */
[----:B------:R-:W-:-:S02]  /*0440*/  VIADD R17, R9, 0x6 ;  /* 0x0000000609117836 */ /* 0x000fc40000000000 */
[----:B------:R-:W-:Y:S02]  /*0450*/  VIADD R18, R9, 0x7 ;  /* 0x0000000709127836 */ /* 0x000fe40000000000 */
[----:B------:R-:W-:Y:S02]  /*0460*/  IMAD.MOV.U32 R19, RZ, RZ, R10 ;  /* 0x000000ffff137224 */ /* 0x000fe400078e000a */
[----:B------:R-:W-:Y:S02]  /*0470*/  IMAD.MOV.U32 R20, RZ, RZ, R9 ;  /* 0x000000ffff147224 */ /* 0x000fe400078e0009 */
[----:B------:R-:W-:-:S07]  /*0480*/  IMAD.MOV R22, RZ, RZ, -R22 ;  /* 0x000000ffff167224 */ /* 0x000fce00078e0a16 */
.L_x_5:
[----:B0-----:R-:W0:Y:S01]  /*0490*/  LDCU.64 UR8, c[0x0][0x3b8] ;  /* 0x00007700ff0877ac */ /* 0x001e220008000a00 */
[----:B------:R-:W-:Y:S02]  /*04a0*/  SHF.R.S32.HI R23, RZ, 0x1f, R5 ;  /* 0x0000001fff177819 */ /* 0x000fe40000011405 */
[----:B------:R-:W-:-:S04]  /*04b0*/  IADD3 R14, P1, PT, R5, R20, RZ ;  /* 0x00000014050e7210 */ /* 0x000fc80007f3e0ff */
[----:B------:R-:W-:Y:S02]  /*04c0*/  LEA.HI.X.SX32 R15, R20, R23, 0x1, P1 ;  /* 0x00000017140f7211 */ /* 0x000fe400008f0eff */
[----:B0-----:R-:W-:-:S04]  /*04d0*/  LEA R24, P1, R14, UR8, 0x2 ;  /* 0x000000080e187c11 */ /* 0x001fc8000f8210ff */
[----:B------:R-:W-:-:S05]  /*04e0*/  LEA.HI.X R25, R14, UR9, R15, 0x2, P1 ;  /* 0x000000090e197c11 */ /* 0x000fca00088f140f */
[----:B------:R0:W2:Y:S01]  /*04f0*/  LDG.E R24, desc[UR12][R24.64] ;  /* 0x0000000c18187981 */ /* 0x0000a2000c1e1900 */
[----:B------:R-:W-:-:S04]  /*0500*/  IADD3 R15, P2, PT, R5, R21, RZ ;  /* 0x00000015050f7210 */ /* 0x000fc80007f5e0ff */
[----:B------:R-:W-:Y:S02]  /*0510*/  LEA.HI.X.SX32 R27, R21, R23, 0x1, P2 ;  /* 0x00000017151b7211 */ /* 0x000fe400010f0eff */
[----:B------:R-:W-:Y:S02]  /*0520*/  LEA R14, P2, R15, UR8, 0x2 ;  /* 0x000000080f0e7c11 */ /* 0x000fe4000f8410ff */
[----:B0-----:R-:W-:Y:S02]  /*0530*/  IADD3 R25, P1, PT, R3, R19, RZ ;  /* 0x0000001303197210 */ /* 0x001fe40007f3e0ff */
[----:B------:R-:W-:Y:S02]  /*0540*/  LEA.HI.X R15, R15, UR9, R27, 0x2, P2 ;  /* 0x000000090f0f7c11 */ /* 0x000fe400090f141b */
[----:B------:R-:W-:Y:S02]  /*0550*/  LEA.HI.X.SX32 R26, R19, R6, 0x1, P1 ;  /* 0x00000006131a7211 */ /* 0x000fe400008f0eff */
[----:B------:R-:W-:-:S04]  /*0560*/  LEA R28, P1, R25, UR6, 0x2 ;  /* 0x00000006191c7c11 */ /* 0x000fc8000f8210ff */
[----:B------:R-:W-:-:S05]  /*0570*/  LEA.HI.X R29, R25, UR7, R26, 0x2, P1 ;  /* 0x00000007191d7c11 */ /* 0x000fca00088f141a */
[----:B--2---:R-:W-:Y:S04]  /*0580*/  REDG.E.ADD.F32.FTZ.RN.STRONG.GPU desc[UR12][R28.64+-0x10], R24 ;  /* 0xfffff0181c0079a6 */ /* 0x004fe8000c12f30c */
[----:B------:R0:W2:Y:S01]  /*0590*/  LDG.E R27, desc[UR12][R14.64] ;  /* 0x0000000c0e1b7981 */ /* 0x0000a2000c1e1900 */
[----:B------:R-:W-:-:S04]  /*05a0*/  IADD3 R25, P1, PT, R5, R11, RZ ;  /* 0x0000000b05197210 */ /* 0x000fc80007f3e0ff */
[----:B------:R-:W-:Y:S02]  /*05b0*/  LEA.HI.X.SX32 R26, R11, R23, 0x1, P1 ;  /* 0x000000170b1a7211 */ /* 0x000fe400008f0eff */
[----:B0-----:R-:W-:-:S04]  /*05c0*/  LEA R14, P1, R25, UR8, 0x2 ;  /* 0x00000008190e7c11 */ /* 0x001fc8000f8210ff */
[----:B------:R-:W-:Y:S01]  /*05d0*/  LEA.HI.X R15, R25, UR9, R26, 0x2, P1 ;  /* 0x00000009190f7c11 */ /* 0x000fe200088f141a */
[----:B--2---:R0:W-:Y:S04]  /*05e0*/  REDG.E.ADD.F32.FTZ.RN.STRONG.GPU desc[UR12][R28.64+-0xc], R27 ;  /* 0xfffff41b1c0079a6 */ /* 0x0041e8000c12f30c */
[----:B------:R1:W2:Y:S01]  /*05f0*/  LDG.E R25, desc[UR12][R14.64] ;  /* 0x0000000c0e197981 */ /* 0x0002a2000c1e1900 */
[----:B------:R-:W-:-:S04]  /*0600*/  IADD3 R26, P1, PT, R5, R12, RZ ;  /* 0x0000000c051a7210 */ /* 0x000fc80007f3e0ff */
[----:B0-----:R-:W-:Y:S02]  /*0610*/  LEA.HI.X.SX32 R27, R12, R23, 0x1, P1 ;  /* 0x000000170c1b7211 */ /* 0x001fe400008f0eff */
[----:B-1----:R-:W-:-:S04]  /*0620*/  LEA R14, P1, R26, UR8, 0x2 ;  /* 0x000000081a0e7c11 */ /* 0x002fc8000f8210ff */
[----:B------:R-:W-:Y:S01]  /*0630*/  LEA.HI.X R15, R26, UR9, R27, 0x2, P1 ;  /* 0x000000091a0f7c11 */ /* 0x000fe200088f141b */
[----:B--2---:R0:W-:Y:S04]  /*0640*/  REDG.E.ADD.F32.FTZ.RN.STRONG.GPU desc[UR12][R28.64+-0x8], R25 ;  /* 0xfffff8191c0079a6 */ /* 0x0041e8000c12f30c */
[----:B------:R1:W2:Y:S01]  /*0650*/  LDG.E R24, desc[UR12][R14.64] ;  /* 0x0000000c0e187981 */ /* 0x0002a2000c1e1900 */
[----:B------:R-:W-:-:S04]  /*0660*/  IADD3 R26, P1, PT, R5, R13, RZ ;  /* 0x0000000d051a7210 */ /* 0x000fc80007f3e0ff */
[----:B0-----:R-:W-:Y:S02]  /*0670*/  LEA.HI.X.SX32 R25, R13, R23, 0x1, P1 ;  /* 0x000000170d197211 */ /* 0x001fe400008f0eff */
[----:B-1----:R-:W-:-:S04]  /*0680*/  LEA R14, P1, R26, UR8, 0x2 ;  /* 0x000000081a0e7c11 */ /* 0x002fc8000f8210ff */
[----:B------:R-:W-:Y:S01]  /*0690*/  LEA.HI.X R15, R26, UR9, R25, 0x2, P1 ;  /* 0x000000091a0f7c11 */ /* 0x000fe200088f1419 */
        /* <DEDUP_REMOVED lines=15> */
[----:B------:R-:W-:Y:S02]  /*0790*/  LEA.HI.X.SX32 R23, R18, R23, 0x1, P1 ;  /* 0x0000001712177211 */ /* 0x000fe400008f0eff */
[----:B-1----:R-:W-:-:S04]  /*07a0*/  LEA R14, P1, R26, UR8, 0x2 ;  /* 0x000000081a0e7c11 */ /* 0x002fc8000f8210ff */
[----:B------:R-:W-:Y:S01]  /*07b0*/  LEA.HI.X R15, R26, UR9, R23, 0x2, P1 ;  /* 0x000000091a0f7c11 */ /* 0x000fe200088f1417 */
[----:B------:R-:W-:Y:S01]  /*07c0*/  VIADD R22, R22, 0x8 ;  /* 0x0000000816167836 */ /* 0x000fe20000000000 */
[----:B--2---:R0:W-:Y:S04]  /*07d0*/  REDG.E.ADD.F32.FTZ.RN.STRONG.GPU desc[UR12][R28.64+0x8], R24 ;  /* 0x000008181c0079a6 */ /* 0x0041e8000c12f30c */
[----:B------:R-:W2:Y:S01]  /*07e0*/  LDG.E R23, desc[UR12][R14.64] ;  /* 0x0000000c0e177981 */ /* 0x000ea2000c1e1900 */
[----:B------:R-:W-:Y:S01]  /*07f0*/  ISETP.NE.AND P1, PT, R22, RZ, PT ;  /* 0x000000ff1600720c */ /* 0x000fe20003f25270 */
[----:B------:R-:W-:Y:S02]  /*0800*/  VIADD R21, R21, 0x8 ;  /* 0x0000000815157836 */ /* 0x000fe40000000000 */
[----:B------:R-:W-:-:S02]  /*0810*/  VIADD R11, R11, 0x8 ;  /* 0x000000080b0b7836 */ /* 0x000fc40000000000 */
[----:B------:R-:W-:Y:S02]  /*0820*/  VIADD R12, R12, 0x8 ;  /* 0x000000080c0c7836 */ /* 0x000fe40000000000 */
[----:B------:R-:W-:Y:S02]  /*0830*/  VIADD R13, R13, 0x8 ;  /* 0x000000080d0d7836 */ /* 0x000fe40000000000 */
[----:B------:R-:W-:Y:S02]  /*0840*/  VIADD R16, R16, 0x8 ;  /* 0x0000000810107836 */ /* 0x000fe40000000000 */
[----:B------:R-:W-:Y:S02]  /*0850*/  VIADD R17, R17, 0x8 ;  /* 0x0000000811117836 */ /* 0x000fe40000000000 */
[----:B------:R-:W-:Y:S02]  /*0860*/  VIADD R18, R18, 0x8 ;  /* 0x0000000812127836 */ /* 0x000fe40000000000 */
[----:B------:R-:W-:-:S02]  /*0870*/  VIADD R19, R19, 0x8 ;  /* 0x0000000813137836 */ /* 0x000fc40000000000 */
[----:B------:R-:W-:Y:S01]  /*0880*/  VIADD R20, R20, 0x8 ;  /* 0x0000000814147836 */ /* 0x000fe20000000000 */
[----:B--2---:R0:W-:Y:S01]  /*0890*/  REDG.E.ADD.F32.FTZ.RN.STRONG.GPU desc[UR12][R28.64+0xc], R23 ;  /* 0x00000c171c0079a6 */ /* 0x0041e2000c12f30c */
[----:B------:R-:W-:Y:S05]  /*08a0*/  @P1 BRA `(.L_x_5) ;  /* 0xfffffff800f81947 */ /* 0x000fea000383ffff */
[----:B------:R-:W1:Y:S02]  /*08b0*/  LDCU UR5, c[0x0][0x388] ;  /* 0x00007100ff0577ac */ /* 0x000e640008000800 */
[----:B-1----:R-:W-:-:S06]  /*08c0*/  ULOP3.LUT UR5, UR5, 0x7ffffff8, URZ, 0xc0, !UPT ;  /* 0x7ffffff805057892 */ /* 0x002fcc000f8ec0ff */
[----:B------:R-:W-:-:S07]  /*08d0*/  IMAD.U32 R11, RZ, RZ, UR5 ;  /* 0x00000005ff0b7e24 */ /* 0x000fce000f8e00ff */
.L_x_4:
[----:B------:R-:W1:Y:S02]  /*08e0*/  LDCU UR5, c[0x0][0x388] ;  /* 0x00007100ff0577ac */ /* 0x000e640008000800 */
[----:B-1----:R-:W-:-:S04]  /*08f0*/  ULOP3.LUT UR8, UR5, 0x7, URZ, 0xc0, !UPT ;  /* 0x0000000705087892 */ /* 0x002fc8000f8ec0ff */
[----:B------:R-:W-:-:S09]  /*0900*/  UISETP.NE.AND UP0, UPT, UR8, URZ, UPT ;  /* 0x000000ff0800728c */ /* 0x000fd2000bf05270 */
[----:B------:R-:W-:Y:S05]  /*0910*/  BRA.U !UP0, `(.L_x_6) ;  /* 0x0000000508487547 */ /* 0x000fea000b800000 */
[----:B------:R-:W-:Y:S01]  /*0920*/  ULOP3.LUT UR5, UR5, 0x3, URZ, 0xc0, !UPT ;  /* 0x0000000305057892 */ /* 0x000fe2000f8ec0ff */
[----:B------:R-:W-:-:S03]  /*0930*/  SHF.R.S32.HI R18, RZ, 0x1f, R5 ;  /* 0x0000001fff127819 */ /* 0x000fc60000011405 */
[----:B------:R-:W-:Y:S01]  /*0940*/  UISETP.NE.AND UP0, UPT, UR5, URZ, UPT ;  /* 0x000000ff0500728c */ /* 0x000fe2000bf05270 */
[----:B------:R-:W-:Y:S10]  /*0950*/  @!P0 BRA `(.L_x_7) ;  /* 0x0000000000908947 */ /* 0x000ff40003800000 */
[----:B------:R-:W1:Y:S01]  /*0960*/  LDCU.64 UR10, c[0x0][0x3b8] ;  /* 0x00007700ff0a77ac */ /* 0x000e620008000a00 */
[----:B------:R-:W-:Y:S01]  /*0970*/  IMAD.IADD R19, R9, 0x1, R11 ;  /* 0x0000000109137824 */ /* 0x000fe200078e020b */
[----:B------:R-:W2:Y:S04]  /*0980*/  LDCU.64 UR8, c[0x0][0x3c0] ;  /* 0x00007800ff0877ac */ /* 0x000ea80008000a00 */
[----:B------:R-:W-:-:S04]  /*0990*/  IADD3 R12, P1, PT, R5, R19, RZ ;  /* 0x00000013050c7210 */ /* 0x000fc80007f3e0ff */
[----:B------:R-:W-:Y:S02]  /*09a0*/  LEA.HI.X.SX32 R13, R19, R18, 0x1, P1 ;  /* 0x00000012130d7211 */ /* 0x000fe400008f0eff */
[----:B-1----:R-:W-:-:S04]  /*09b0*/  LEA R16, P1, R12, UR10, 0x2 ;  /* 0x0000000a0c107c11 */ /* 0x002fc8000f8210ff */
[----:B------:R-:W-:-:S05]  /*09c0*/  LEA.HI.X R17, R12, UR11, R13, 0x2, P1 ;  /* 0x0000000b0c117c11 */ /* 0x000fca00088f140d */
[----:B------:R-:W3:Y:S01]  /*09d0*/  LDG.E R21, desc[UR12][R16.64] ;  /* 0x0000000c10157981 */ /* 0x000ee2000c1e1900 */
[----:B------:R-:W-:Y:S02]  /*09e0*/  IMAD.IADD R12, R10, 0x1, R11 ;  /* 0x000000010a0c7824 */ /* 0x000fe400078e020b */
[----:B------:R-:W-:-:S03]  /*09f0*/  VIADD R13, R19, 0x1 ;  /* 0x00000001130d7836 */ /* 0x000fc60000000000 */
[----:B------:R-:W-:Y:S02]  /*0a00*/  IADD3 R22, P2, PT, R3, R12, RZ ;  /* 0x0000000c03167210 */ /* 0x000fe40007f5e0ff */
[----:B------:R-:W-:Y:S02]  /*0a10*/  IADD3 R15, P1, PT, R5, R13, RZ ;  /* 0x0000000d050f7210 */ /* 0x000fe40007f3e0ff */
[----:B0-----:R-:W-:Y:S02]  /*0a20*/  LEA.HI.X.SX32 R23, R12, R6, 0x1, P2 ;  /* 0x000000060c177211 */ /* 0x001fe400010f0eff */
[----:B--2---:R-:W-:Y:S02]  /*0a30*/  LEA R12, P2, R22, UR8, 0x2 ;  /* 0x00000008160c7c11 */ /* 0x004fe4000f8410ff */
[----:B------:R-:W-:Y:S02]  /*0a40*/  LEA.HI.X.SX32 R20, R13, R18, 0x1, P1 ;  /* 0x000000120d147211 */ /* 0x000fe400008f0eff */
[----:B------:R-:W-:-:S02]  /*0a50*/  LEA R14, P1, R15, UR10, 0x2 ;  /* 0x0000000a0f0e7c11 */ /* 0x000fc4000f8210ff */
[----:B------:R-:W-:Y:S02]  /*0a60*/  LEA.HI.X R13, R22, UR9, R23, 0x2, P2 ;  /* 0x00000009160d7c11 */ /* 0x000fe400090f1417 */
[----:B------:R-:W-:-:S03]  /*0a70*/  LEA.HI.X R15, R15, UR11, R20, 0x2, P1 ;  /* 0x0000000b0f0f7c11 */ /* 0x000fc600088f1414 */
[----:B---3--:R1:W-:Y:S04]  /*0a80*/  REDG.E.ADD.F32.FTZ.RN.STRONG.GPU desc[UR12][R12.64], R21 ;  /* 0x000000150c0079a6 */ /* 0x0083e8000c12f30c */
[----:B------:R-:W2:Y:S01]  /*0a90*/  LDG.E R23, desc[UR12][R14.64] ;  /* 0x0000000c0e177981 */ /* 0x000ea2000c1e1900 */
[----:B------:R-:W-:-:S05]  /*0aa0*/  VIADD R16, R19, 0x2 ;  /* 0x0000000213107836 */ /* 0x000fca0000000000 */
[----:B------:R-:W-:-:S04]  /*0ab0*/  IADD3 R17, P1, PT, R5, R16, RZ ;  /* 0x0000001005117210 */ /* 0x000fc80007f3e0ff */
[----:B------:R-:W-:Y:S02]  /*0ac0*/  LEA.HI.X.SX32 R20, R16, R18, 0x1, P1 ;  /* 0x0000001210147211 */ /* 0x000fe400008f0eff */
[----:B------:R-:W-:-:S04]  /*0ad0*/  LEA R16, P1, R17, UR10, 0x2 ;  /* 0x0000000a11107c11 */ /* 0x000fc8000f8210ff */
[----:B------:R-:W-:Y:S01]  /*0ae0*/  LEA.HI.X R17, R17, UR11, R20, 0x2, P1 ;  /* 0x0000000b11117c11 */ /* 0x000fe200088f1414 */
[----:B------:R-:W-:Y:S01]  /*0af0*/  VIADD R19, R19, 0x3 ;  /* 0x0000000313137836 */ /* 0x000fe20000000000 */
[----:B--2---:R1:W-:Y:S04]  /*0b00*/  REDG.E.ADD.F32.FTZ.RN.STRONG.GPU desc[UR12][R12.64+0x4], R23 ;  /* 0x000004170c0079a6 */ /* 0x0043e8000c12f30c */
[----:B------:R-:W2:Y:S01]  /*0b10*/  LDG.E R17, desc[UR12][R16.64] ;  /* 0x0000000c10117981 */ /* 0x000ea2000c1e1900 */
[----:B------:R-:W-:-:S04]  /*0b20*/  IADD3 R20, P1, PT, R5, R19, RZ ;  /* 0x0000001305147210 */ /* 0x000fc80007f3e0ff */
[----:B------:R-:W-:Y:S02]  /*0b30*/  LEA.HI.X.SX32 R19, R19, R18, 0x1, P1 ;  /* 0x0000001213137211 */ /* 0x000fe400008f0eff */
[----:B------:R-:W-:-:S04]  /*0b40*/  LEA R14, P1, R20, UR10, 0x2 ;  /* 0x0000000a140e7c11 */ /* 0x000fc8000f8210ff */
[----:B------:R-:W-:Y:S01]  /*0b50*/  LEA.HI.X R15, R20, UR11, R19, 0x2, P1 ;  /* 0x0000000b140f7c11 */ /* 0x000fe200088f1413 */
[----:B--2---:R1:W-:Y:S05]  /*0b60*/  REDG.E.ADD.F32.FTZ.RN.STRONG.GPU desc[UR12][R12.64+0x8], R17 ;  /* 0x000008110c0079a6 */ /* 0x0043ea000c12f30c */
[----:B------:R-:W2:Y:S01]  /*0b70*/  LDG.E R15, desc[UR12][R14.64] ;  /* 0x0000000c0e0f7981 */ /* 0x000ea2000c1e1900 */
[----:B------:R-:W-:-:S03]  /*0b80*/  VIADD R11, R11, 0x4 ;  /* 0x000000040b0b7836 */ /* 0x000fc60000000000 */
[----:B--2---:R1:W-:Y:S04]  /*0b90*/  REDG.E.ADD.F32.FTZ.RN.STRONG.GPU desc[UR12][R12.64+0xc], R15 ;  /* 0x00000c0f0c0079a6 */ /* 0x0043e8000c12f30c */
.L_x_7:
[----:B------:R-:W-:Y:S05]  /*0ba0*/  BRA.U !UP0, `(.L_x_6) ;  /* 0x0000000108a47547 */ /* 0x000fea000b800000 */
[----:B------:R-:W2:Y:S01]  /*0bb0*/  LDCU UR8, c[0x0][0x388] ;  /* 0x00007100ff0877ac */ /* 0x000ea20008000800 */
[----:B------:R-:W-:Y:S02]  /*0bc0*/  UISETP.NE.AND UP0, UPT, UR5, 0x1, UPT ;  /* 0x000000010500788c */ /* 0x000fe4000bf05270 */
[----:B--2---:R-:W-:-:S07]  /*0bd0*/  ULOP3.LUT UP1, URZ, UR8, 0x1, URZ, 0xc0, !UPT ;  /* 0x0000000108ff7892 */ /* 0x004fce000f82c0ff */
[----:B------:R-:W-:Y:S05]  /*0be0*/  BRA.U !UP0, `(.L_x_8) ;  /* 0x0000000108587547 */ /* 0x000fea000b800000 */
[----:B------:R-:W2:Y:S01]  /*0bf0*/  LDCU.64 UR10, c[0x0][0x3b8] ;  /* 0x00007700ff0a77ac */ /* 0x000ea20008000a00 */
[----:B-1----:R-:W-:Y:S01]  /*0c00*/  IMAD.IADD R13, R9, 0x1, R11 ;  /* 0x00000001090d7824 */ /* 0x002fe200078e020b */
[----:B------:R-:W1:Y:S04]  /*0c10*/  LDCU.64 UR8, c[0x0][0x3c0] ;  /* 0x00007800ff0877ac */ /* 0x000e680008000a00 */
[----:B------:R-:W-:-:S04]  /*0c20*/  IADD3 R12, P1, PT, R5, R13, RZ ;  /* 0x0000000d050c7210 */ /* 0x000fc80007f3e0ff */
[----:B------:R-:W-:Y:S02]  /*0c30*/  LEA.HI.X.SX32 R15, R13, R18, 0x1, P1 ;  /* 0x000000120d0f7211 */ /* 0x000fe400008f0eff */
[----:B--2---:R-:W-:-:S04]  /*0c40*/  LEA R16, P1, R12, UR10, 0x2 ;  /* 0x0000000a0c107c11 */ /* 0x004fc8000f8210ff */
[----:B------:R-:W-:-:S06]  /*0c50*/  LEA.HI.X R17, R12, UR11, R15, 0x2, P1 ;  /* 0x0000000b0c117c11 */ /* 0x000fcc00088f140f */
[----:B------:R-:W2:Y:S01]  /*0c60*/  LDG.E R17, desc[UR12][R16.64] ;  /* 0x0000000c10117981 */ /* 0x000ea2000c1e1900 */
[----:B------:R-:W-:Y:S02]  /*0c70*/  IMAD.IADD R12, R10, 0x1, R11 ;  /* 0x000000010a0c7824 */ /* 0x000fe400078e020b */
[----:B------:R-:W-:-:S03]  /*0c80*/  VIADD R14, R13, 0x1 ;  /* 0x000000010d0e7836 */ /* 0x000fc60000000000 */
[----:B------:R-:W-:Y:S02]  /*0c90*/  IADD3 R13, P2, PT, R3, R12, RZ ;  /* 0x0000000c030d7210 */ /* 0x000fe40007f5e0ff */
[----:B------:R-:W-:Y:S02]  /*0ca0*/  IADD3 R15, P1, PT, R5, R14, RZ ;  /* 0x0000000e050f7210 */ /* 0x000fe40007f3e0ff */
[----:B------:R-:W-:Y:S02]  /*0cb0*/  LEA.HI.X.SX32 R20, R12, R6, 0x1, P2 ;  /* 0x000000060c147211 */ /* 0x000fe400010f0eff */
[----:B------:R-:W-:Y:S02]  /*0cc0*/  LEA.HI.X.SX32 R22, R14, R18, 0x1, P1 ;  /* 0x000000120e167211 */ /* 0x000fe400008f0eff */
[----:B-1----:R-:W-:Y:S02]  /*0cd0*/  LEA R12, P2, R13, UR8, 0x2 ;  /* 0x000000080d0c7c11 */ /* 0x002fe4000f8410ff */
[----:B------:R-:W-:-:S02]  /*0ce0*/  LEA R14, P1, R15, UR10, 0x2 ;  /* 0x0000000a0f0e7c11 */ /* 0x000fc4000f8210ff */
[----:B------:R-:W-:Y:S02]  /*0cf0*/  LEA.HI.X R13, R13, UR9, R20, 0x2, P2 ;  /* 0x000000090d0d7c11 */ /* 0x000fe400090f1414 */
[----:B------:R-:W-:-:S03]  /*0d00*/  LEA.HI.X R15, R15, UR11, R22, 0x2, P1 ;  /* 0x0000000b0f0f7c11 */ /* 0x000fc600088f1416 */
[----:B--2---:R2:W-:Y:S04]  /*0d10*/  REDG.E.ADD.F32.FTZ.RN.STRONG.GPU desc[UR12][R12.64], R17 ;  /* 0x000000110c0079a6 */ /* 0x0045e8000c12f30c */
[----:B------:R-:W3:Y:S01]  /*0d20*/  LDG.E R15, desc[UR12][R14.64] ;  /* 0x0000000c0e0f7981 */ /* 0x000ee2000c1e1900 */
[----:B------:R-:W-:-:S03]  /*0d30*/  VIADD R11, R11, 0x2 ;  /* 0x000000020b0b7836 */ /* 0x000fc60000000000 */
[----:B---3--:R2:W-:Y:S04]  /*0d40*/  REDG.E.ADD.F32.FTZ.RN.STRONG.GPU desc[UR12][R12.64+0x4], R15 ;  /* 0x0000040f0c0079a6 */ /* 0x0085e8000c12f30c */
.L_x_8:
[----:B------:R-:W-:Y:S05]  /*0d50*/  BRA.U !UP1, `(.L_x_6) ;  /* 0x0000000109387547 */ /* 0x000fea000b800000 */
[----:B------:R-:W3:Y:S01]  /*0d60*/  LDCU.64 UR8, c[0x0][0x3b8] ;  /* 0x00007700ff0877ac */ /* 0x000ee20008000a00 */
[----:B------:R-:W-:-:S05]  /*0d70*/  IMAD.IADD R9, R9, 0x1, R11 ;  /* 0x0000000109097824 */ /* 0x000fca00078e020b */
[----:B-12---:R-:W-:-:S04]  /*0d80*/  IADD3 R13, P1, PT, R5, R9, RZ ;  /* 0x00000009050d7210 */ /* 0x006fc80007f3e0ff */
[----:B------:R-:W-:Y:S02]  /*0d90*/  LEA.HI.X.SX32 R18, R9, R18, 0x1, P1 ;  /* 0x0000001209127211 */ /* 0x000fe400008f0eff */
[----:B---3--:R-:W-:-:S04]  /*0da0*/  LEA R12, P1, R13, UR8, 0x2 ;  /* 0x000000080d0c7c11 */ /* 0x008fc8000f8210ff */
[----:B------:R-:W-:Y:S01]  /*0db0*/  LEA.HI.X R13, R13, UR9, R18, 0x2, P1 ;  /* 0x000000090d0d7c11 */ /* 0x000fe200088f1412 */
[----:B------:R-:W1:Y:S05]  /*0dc0*/  LDCU.64 UR8, c[0x0][0x3c0] ;  /* 0x00007800ff0877ac */ /* 0x000e6a0008000a00 */
[----:B------:R-:W2:Y:S01]  /*0dd0*/  LDG.E R13, desc[UR12][R12.64] ;  /* 0x0000000c0c0d7981 */ /* 0x000ea2000c1e1900 */
[----:B------:R-:W-:-:S05]  /*0de0*/  IMAD.IADD R10, R10, 0x1, R11 ;  /* 0x000000010a0a7824 */ /* 0x000fca00078e020b */
[----:B------:R-:W-:-:S04]  /*0df0*/  IADD3 R9, P1, PT, R3, R10, RZ ;  /* 0x0000000a03097210 */ /* 0x000fc80007f3e0ff */
[----:B------:R-:W-:Y:S02]  /*0e00*/  LEA.HI.X.SX32 R14, R10, R6, 0x1, P1 ;  /* 0x000000060a0e7211 */ /* 0x000fe400008f0eff */
[----:B-1----:R-:W-:-:S04]  /*0e10*/  LEA R10, P1, R9, UR8, 0x2 ;  /* 0x00000008090a7c11 */ /* 0x002fc8000f8210ff */
[----:B------:R-:W-:-:S05]  /*0e20*/  LEA.HI.X R11, R9, UR9, R14, 0x2, P1 ;  /* 0x00000009090b7c11 */ /* 0x000fca00088f140e */
[----:B--2---:R3:W-:Y:S04]  /*0e30*/  REDG.E.ADD.F32.FTZ.RN.STRONG.GPU desc[UR12][R10.64], R13 ;  /* 0x0000000d0a0079a6 */ /* 0x0047e8000c12f30c */
.L_x_6:
[----:B------:R-:W-:-:S05]  /*0e40*/  VIADD R8, R8, 0x1 ;  /* 0x0000000108087836 */ /* 0x000fca0000000000 */
[----:B------:R-:W-:-:S13]  /*0e50*/  ISETP.NE.AND P1, PT, R8, R7, PT ;  /* 0x000000070800720c */ /* 0x000fda0003f25270 */
[----:B------:R-:W-:Y:S05]  /*0e60*/  @P1 BRA `(.L_x_9) ;  /* 0xfffffff400141947 */ /* 0x000fea000383ffff */
.L_x_3:
[----:B------:R-:W-:Y:S05]  /*0e70*/  BSYNC.RECONVERGENT B1 ;  /* 0x0000000000017941 */ /* 0x000fea0003800200 */
.L_x_2:
[----:B------:R-:W4:Y:S01]  /*0e80*/  LDCU UR5, c[0x0][0x38c] ;  /* 0x00007180ff0577ac */ /* 0x000f220008000800 */
[----:B------:R-:W4:Y:S01]  /*0e90*/  LDCU.64 UR8, c[0x0][0x390] ;  /* 0x00007200ff0877ac */ /* 0x000f220008000a00 */
[----:B------:R-:W5:Y:S01]  /*0ea0*/  LDCU UR10, c[0x0][0x360] ;  /* 0x00006c00ff0a77ac */ /* 0x000f620008000800 */
[----:B----4-:R-:W-:-:S04]  /*0eb0*/  UIMAD UR5, UR8, UR5, URZ ;  /* 0x00000005080572a4 */ /* 0x010fc8000f8e02ff */
[----:B------:R-:W-:Y:S01]  /*0ec0*/  UIMAD UR5, UR5, UR9, URZ ;  /* 0x00000009050572a4 */ /* 0x000fe2000f8e02ff */
[----:B-----5:R-:W-:-:S05]  /*0ed0*/  VIADD R4, R4, UR10 ;  /* 0x0000000a04047c36 */ /* 0x020fca0008000000 */
[----:B------:R-:W-:-:S13]  /*0ee0*/  ISETP.GE.AND P1, PT, R4, UR5, PT ;  /* 0x0000000504007c0c */ /* 0x000fda000bf26270 */
[----:B------:R-:W-:Y:S05]  /*0ef0*/  @!P1 BRA `(.L_x_10) ;  /* 0xfffffff000c49947 */ /* 0x000fea000383ffff */
.L_x_1:
[----:B------:R-:W-:Y:S05]  /*0f00*/  BSYNC.RECONVERGENT B0 ;  /* 0x0000000000007941 */ /* 0x000fea0003800200 */
.L_x_0:
[----:B------:R-:W4:Y:S01]  /*0f10*/  LDCU UR5, c[0x0][0x370] ;  /* 0x00006e00ff0577ac */ /* 0x000f220008000800 */
[----:B------:R-:W5:Y:S01]  /*0f20*/  LDCU UR8, c[0x0][0x380] ;  /* 0x00007000ff0877ac */ /* 0x000f620008000800 */
[----:B----4-:R-:W-:-:S04]  /*0f30*/  UIADD3 UR4, UPT, UPT, UR5, UR4, URZ ;  /* 0x0000000405047290 */ /* 0x010fc8000fffe0ff */
[----:B-----5:R-:W-:-:S09]  /*0f40*/  UISETP.GE.AND UP0, UPT, UR4, UR8, UPT ;  /* 0x000000080400728c */ /* 0x020fd2000bf06270 */
[----:B------:R-:W-:Y:S05]  /*0f50*/  BRA.U !UP0, `(.L_x_11) ;  /* 0xfffffff108647547 */ /* 0x000fea000b83ffff */
[----:B------:R-:W-:Y:S05]  /*0f60*/  EXIT ;  /* 0x000000000000794d */ /* 0x000fea0003800000 */
.L_x_12:
[----:B------:R-:W-:-:S00]  /*0f70*/  BRA `(.L_x_12) ;  /* 0xfffffffc00fc7947 */ /* 0x000fc0000383ffff */
[----:B------:R-:W-:-:S00]  /*0f80*/  NOP ;  /* 0x0000000000007918 */ /* 0x000fc00000000000 */
[----:B------:R-:W-:-:S00]  /*0f90*/  NOP ;  /* 0x0000000000007918 */ /* 0x000fc00000000000 */
[----:B------:R-:W-:-:S00]  /*0fa0*/  NOP ;  /* 0x0000000000007918 */ /* 0x000fc00000000000 */
[----:B------:R-:W-:-:S00]  /*0fb0*/  NOP ;  /* 0x0000000000007918 */ /* 0x000fc00000000000 */
[----:B------:R-:W-:-:S00]  /*0fc0*/  NOP ;  /* 0x0000000000007918 */ /* 0x000fc00000000000 */
[----:B------:R-:W-:-:S00]  /*0fd0*/  NOP ;  /* 0x0000000000007918 */ /* 0x000fc00000000000 */
[----:B------:R-:W-:-:S00]  /*0fe0*/  NOP ;  /* 0x0000000000007918 */ /* 0x000fc00000000000 */
[----:B------:R-:W-:-:S00]  /*0ff0*/  NOP ;  /* 0x0000000000007918 */ /* 0x000fc00000000000 */
.L_x_69:


//--------------------- .text._Z18points_pooling_gpuiiiiiiiPKfS0_S0_PiPfS1_S2_ --------------------------
	.section	.text._Z18points_pooling_gpuiiiiiiiPKfS0_S0_PiPfS1_S2_,"ax",@progbits
	.align	128
        .global         _Z18points_pooling_gpuiiiiiiiPKfS0_S0_PiPfS1_S2_
        .type           _Z18points_pooling_gpuiiiiiiiPKfS0_S0_PiPfS1_S2_,@function
        .size           _Z18points_pooling_gpuiiiiiiiPKfS0_S0_PiPfS1_S2_,(.L_x_68 - _Z18points_pooling_gpuiiiiiiiPKfS0_S0_PiPfS1_S2_)
        .other          _Z18points_pooling_gpuiiiiiiiPKfS0_S0_PiPfS1_S2_,@"STO_CUDA_ENTRY STV_DEFAULT"
_Z18points_pooling_gpuiiiiiiiPKfS0_S0_PiPfS1_S2_:
.text._Z18points_pooling_gpuiiiiiiiPKfS0_S0_PiPfS1_S2_:
[----:B------:R-:W-:Y:S01]  /*0000*/  LDC R1, c[0x0][0x37c] ;  /* 0x0000df00ff017b82 */ /* 0x000fe20000000800 */
[----:B------:R-:W0:Y:S01]  /*0010*/  S2R R7, SR_TID.X ;  /* 0x0000000000077919 */ /* 0x000e220000002100 */
[----:B------:R-:W1:Y:S06]  /*0020*/  LDCU UR7, c[0x0][0x360] ;  /* 0x00006c00ff0777ac */ /* 0x000e6c0008000800 */
[----:B------:R-:W0:Y:S01]  /*0030*/  S2UR UR4, SR_CTAID.X ;  /* 0x00000000000479c3 */ /* 0x000e220000002500 */
[----:B------:R-:W2:Y:S07]  /*0040*/  LDCU UR5, c[0x0][0x380] ;  /* 0x00007000ff0577ac */ /* 0x000eae0008000800 */
[----:B------:R-:W0:Y:S02]  /*0050*/  LDC R0, c[0x0][0x360] ;  /* 0x0000d800ff007b82 */ /* 0x000e240000000800 */
[----:B0-----:R-:W-:-:S05]  /*0060*/  IMAD R7, R0, UR4, R7 ;  /* 0x0000000400077c24 */ /* 0x001fca000f8e0207 */
[----:B--2---:R-:W-:-:S13]  /*0070*/  ISETP.GE.AND P0, PT, R7, UR5, PT ;  /* 0x0000000507007c0c */ /* 0x004fda000bf06270 */
[----:B-1----:R-:W-:Y:S05]  /*0080*/  @P0 EXIT ;  /* 0x000000000000094d */ /* 0x002fea0003800000 */
[----:B------:R-:W0:Y:S01]  /*0090*/  LDCU UR11, c[0x0][0x38c] ;  /* 0x00007180ff0b77ac */ /* 0x000e220008000800 */
[----:B------:R-:W1:Y:S01]  /*00a0*/  LDCU.64 UR12, c[0x0][0x390] ;  /* 0x00007200ff0c77ac */ /* 0x000e620008000a00 */
[----:B------:R-:W2:Y:S01]  /*00b0*/  LDCU UR5, c[0x0][0x384] ;  /* 0x00007080ff0577ac */ /* 0x000ea20008000800 */
[----:B------:R-:W3:Y:S01]  /*00c0*/  LDCU UR4, c[0x0][0x370] ;  /* 0x00006e00ff0477ac */ /* 0x000ee20008000800 */
[----:B------:R-:W4:Y:S01]  /*00d0*/  LDCU.64 UR16, c[0x0][0x358] ;  /* 0x00006b00ff1077ac */ /* 0x000f220008000a00 */
[----:B0-----:R-:W-:-:S04]  /*00e0*/  I2FP.F32.S32 R0, UR11 ;  /* 0x0000000b00007c45 */ /* 0x001fc80008201400 */
[----:B------:R-:W-:Y:S01]  /*00f0*/  R2UR UR18, R0 ;  /* 0x00000000001272ca */ /* 0x000fe200000e0000 */
[----:B-1----:R-:W-:Y:S02]  /*0100*/  UIMAD UR8, UR11, UR12, URZ ;  /* 0x0000000c0b0872a4 */ /* 0x002fe4000f8e02ff */
[----:B------:R-:W-:Y:S02]  /*0110*/  I2FP.F32.S32 R2, UR12 ;  /* 0x0000000c00027c45 */ /* 0x000fe40008201400 */
[----:B------:R-:W-:Y:S01]  /*0120*/  I2FP.F32.S32 R0, UR13 ;  /* 0x0000000d00007c45 */ /* 0x000fe20008201400 */
[----:B--2---:R-:W-:Y:S01]  /*0130*/  UISETP.GE.AND UP0, UPT, UR5, 0x1, UPT ;  /* 0x000000010500788c */ /* 0x004fe2000bf06270 */
[----:B------:R-:W-:Y:S01]  /*0140*/  R2UR UR19, R2 ;  /* 0x00000000021372ca */ /* 0x000fe200000e0000 */
[----:B------:R-:W-:Y:S01]  /*0150*/  UIMAD UR8, UR8, UR13, URZ ;  /* 0x0000000d080872a4 */ /* 0x000fe2000f8e02ff */
[----:B------:R-:W-:Y:S01]  /*0160*/  R2UR UR20, R0 ;  /* 0x00000000001472ca */ /* 0x000fe200000e0000 */
[----:B---3--:R-:W-:-:S05]  /*0170*/  UIMAD UR7, UR7, UR4, URZ ;  /* 0x00000004070772a4 */ /* 0x008fca000f8e02ff */
[----:B----4-:R-:W-:Y:S09]  /*0180*/  BRA.U !UP0, `(.L_x_13) ;  /* 0x00000019088c7547 */ /* 0x010ff2000b800000 */
[----:B------:R-:W0:Y:S01]  /*0190*/  LDCU UR10, c[0x0][0x388] ;  /* 0x00007100ff0a77ac */ /* 0x000e220008000800 */
[----:B------:R-:W-:Y:S01]  /*01a0*/  BSSY.RECONVERGENT B0, `(.L_x_14) ;  /* 0x00001a0000007945 */ /* 0x000fe20003800200 */
[----:B------:R-:W-:Y:S02]  /*01b0*/  UISETP.LT.AND UP0, UPT, UR12, UR13, UPT ;  /* 0x0000000d0c00728c */ /* 0x000fe4000bf01270 */
[----:B------:R-:W-:Y:S02]  /*01c0*/  ULOP3.LUT UR9, UR13, 0x7ffffffc, URZ, 0xc0, !UPT ;  /* 0x7ffffffc0d097892 */ /* 0x000fe4000f8ec0ff */
[----:B------:R-:W-:Y:S02]  /*01d0*/  USEL UR4, UR12, UR13, UP0 ;  /* 0x0000000d0c047287 */ /* 0x000fe40008000000 */
[----:B------:R-:W-:Y:S02]  /*01e0*/  ULOP3.LUT UR23, UR13, 0x3, URZ, 0xc0, !UPT ;  /* 0x000000030d177892 */ /* 0x000fe4000f8ec0ff */
[----:B------:R-:W-:-:S02]  /*01f0*/  UIMAD UR24, UR13, 0x3, URZ ;  /* 0x000000030d1878a4 */ /* 0x000fc4000f8e02ff */
[----:B------:R-:W-:Y:S02]  /*0200*/  UIADD3 UR25, UPT, UPT, UR13, -0x1, URZ ;  /* 0xffffffff0d197890 */ /* 0x000fe4000fffe0ff */
[----:B------:R-:W-:Y:S02]  /*0210*/  UIADD3 UR26, UPT, UPT, UR12, -0x1, URZ ;  /* 0xffffffff0c1a7890 */ /* 0x000fe4000fffe0ff */
[----:B0-----:R-:W-:Y:S02]  /*0220*/  ULOP3.LUT UR21, UR10, 0x7, URZ, 0xc0, !UPT ;  /* 0x000000070a157892 */ /* 0x001fe4000f8ec0ff */
[----:B------:R-:W-:Y:S02]  /*0230*/  ULOP3.LUT UR22, UR10, 0x3, URZ, 0xc0, !UPT ;  /* 0x000000030a167892 */ /* 0x000fe4000f8ec0ff */
[----:B------:R-:W-:Y:S02]  /*0240*/  UIADD3 UR11, UPT, UPT, UR11, -0x1, URZ ;  /* 0xffffffff0b0b7890 */ /* 0x000fe4000fffe0ff */
[----:B------:R-:W-:-:S02]  /*0250*/  ULOP3.LUT UR10, UR10, 0x7ffffff8, URZ, 0xc0, !UPT ;  /* 0x7ffffff80a0a7892 */ /* 0x000fc4000f8ec0ff */
[----:B------:R-:W-:Y:S02]  /*0260*/  UIADD3 UR13, UPT, UPT, -UR9, URZ, URZ ;  /* 0x000000ff090d7290 */ /* 0x000fe4000fffe1ff */
[----:B------:R-:W-:-:S11]  /*0270*/  UISETP.GE.AND UP0, UPT, UR4, 0x1, UPT ;  /* 0x000000010400788c */ /* 0x000fd6000bf06270 */
.L_x_42:
[----:B------:R-:W0:Y:S01]  /*0280*/  LDC.64 R8, c[0x0][0x3a8] ;  /* 0x0000ea00ff087b82 */ /* 0x000e220000000a00 */
[----:B------:R-:W-:Y:S01]  /*0290*/  IMAD R3, R7, 0x6, RZ ;  /* 0x0000000607037824 */ /* 0x000fe200078e02ff */
[----:B-1----:R-:W1:Y:S01]  /*02a0*/  MUFU.RCP R2, UR18 ;  /* 0x0000001200027d08 */ /* 0x002e620008001000 */
[----:B--2---:R-:W2:Y:S05]  /*02b0*/  LDCU UR4, c[0x0][0x384] ;  /* 0x00007080ff0477ac */ /* 0x004eaa0008000800 */
[----:B---3--:R-:W3:Y:S01]  /*02c0*/  LDC.64 R10, c[0x0][0x388] ;  /* 0x0000e200ff0a7b82 */ /* 0x008ee20000000a00 */
[----:B0-----:R-:W-:-:S05]  /*02d0*/  IMAD.WIDE R8, R3, 0x4, R8 ;  /* 0x0000000403087825 */ /* 0x001fca00078e0208 */
[----:B----4-:R-:W4:Y:S01]  /*02e0*/  LDG.E R3, desc[UR16][R8.64+0xc] ;  /* 0x00000c1008037981 */ /* 0x010f22000c1e1900 */
[----:B------:R-:W-:Y:S01]  /*02f0*/  IMAD.U32 R5, RZ, RZ, UR18 ;  /* 0x00000012ff057e24 */ /* 0x000fe2000f8e00ff */
[----:B---3--:R-:W-:Y:S01]  /*0300*/  ISETP.GE.AND P2, PT, R11, 0x1, PT ;  /* 0x000000010b00780c */ /* 0x008fe20003f46270 */
[----:B------:R-:W-:Y:S02]  /*0310*/  BSSY.RECONVERGENT B1, `(.L_x_15) ;  /* 0x0000015000017945 */ /* 0x000fe40003800200 */
[C---:B-1----:R-:W-:Y:S01]  /*0320*/  FFMA R5, R2.reuse, -R5, 1 ;  /* 0x3f80000002057423 */ /* 0x042fe20000000805 */
[----:B------:R-:W5:Y:S03]  /*0330*/  LDG.E R18, desc[UR16][R8.64] ;  /* 0x0000001008127981 */ /* 0x000f66000c1e1900 */
[----:B------:R-:W-:Y:S01]  /*0340*/  FFMA R2, R2, R5, R2 ;  /* 0x0000000502027223 */ /* 0x000fe20000000002 */
[----:B--2---:R-:W-:Y:S01]  /*0350*/  IMAD R5, R7, UR4, RZ ;  /* 0x0000000407057c24 */ /* 0x004fe2000f8e02ff */
[----:B------:R-:W5:Y:S04]  /*0360*/  LDG.E R23, desc[UR16][R8.64+0x4] ;  /* 0x0000041008177981 */ /* 0x000f68000c1e1900 */
[----:B------:R-:W5:Y:S04]  /*0370*/  LDG.E R22, desc[UR16][R8.64+0x8] ;  /* 0x0000081008167981 */ /* 0x000f68000c1e1900 */
[----:B------:R-:W5:Y:S04]  /*0380*/  LDG.E R0, desc[UR16][R8.64+0x10] ;  /* 0x0000101008007981 */ /* 0x000f68000c1e1900 */
[----:B------:R0:W5:Y:S02]  /*0390*/  LDG.E R4, desc[UR16][R8.64+0x14] ;  /* 0x0000141008047981 */ /* 0x000164000c1e1900 */
[----:B0-----:R-:W-:-:S02]  /*03a0*/  IMAD R9, R5, R10, RZ ;  /* 0x0000000a05097224 */ /* 0x001fc400078e02ff */
[----:B------:R-:W-:Y:S01]  /*03b0*/  IMAD R10, R5, 0x3, RZ ;  /* 0x00000003050a7824 */ /* 0x000fe200078e02ff */
[----:B----4-:R-:W0:Y:S01]  /*03c0*/  FCHK P0, R3, UR18 ;  /* 0x0000001203007d02 */ /* 0x010e220008000000 */
[----:B------:R-:W-:-:S04]  /*03d0*/  FFMA R6, R3, R2, RZ ;  /* 0x0000000203067223 */ /* 0x000fc800000000ff */
[----:B------:R-:W-:-:S04]  /*03e0*/  FFMA R11, R6, -UR18, R3 ;  /* 0x80000012060b7c23 */ /* 0x000fc80008000003 */
[----:B------:R-:W-:Y:S01]  /*03f0*/  FFMA R8, R2, R11, R6 ;  /* 0x0000000b02087223 */ /* 0x000fe20000000006 */
[----:B0-----:R-:W-:Y:S06]  /*0400*/  @!P0 BRA `(.L_x_16) ;  /* 0x0000000000148947 */ /* 0x001fec0003800000 */
[----:B------:R-:W-:Y:S01]  /*0410*/  IMAD.MOV.U32 R5, RZ, RZ, R3 ;  /* 0x000000ffff057224 */ /* 0x000fe200078e0003 */
[----:B------:R-:W-:Y:S01]  /*0420*/  MOV R6, 0x450 ;  /* 0x0000045000067802 */ /* 0x000fe20000000f00 */
[----:B------:R-:W-:-:S07]  /*0430*/  IMAD.U32 R2, RZ, RZ, UR18 ;  /* 0x00000012ff027e24 */ /* 0x000fce000f8e00ff */
[----:B-----5:R-:W-:Y:S05]  /*0440*/  CALL.REL.NOINC `($__internal_0_$__cuda_sm3x_div_rn_noftz_f32_slowpath) ;  /* 0x0000002000b87944 */ /* 0x020fea0003c00000 */
[----:B------:R-:W-:-:S07]  /*0450*/  MOV R8, R2 ;  /* 0x0000000200087202 */ /* 0x000fce0000000f00 */
.L_x_16:
[----:B------:R-:W-:Y:S05]  /*0460*/  BSYNC.RECONVERGENT B1 ;  /* 0x0000000000017941 */ /* 0x000fea0003800200 */
.L_x_15:
[----:B------:R-:W0:Y:S01]  /*0470*/  MUFU.RCP R2, UR19 ;  /* 0x0000001300027d08 */ /* 0x000e220008001000 */
[----:B------:R-:W-:Y:S01]  /*0480*/  IMAD.U32 R5, RZ, RZ, UR19 ;  /* 0x00000013ff057e24 */ /* 0x000fe2000f8e00ff */
[----:B------:R-:W-:Y:S06]  /*0490*/  BSSY.RECONVERGENT B1, `(.L_x_17) ;  /* 0x000000d000017945 */ /* 0x000fec0003800200 */
[----:B-----5:R-:W1:Y:S01]  /*04a0*/  FCHK P0, R0, UR19 ;  /* 0x0000001300007d02 */ /* 0x020e620008000000 */
[----:B0-----:R-:W-:-:S04]  /*04b0*/  FFMA R5, R2, -R5, 1 ;  /* 0x3f80000002057423 */ /* 0x001fc80000000805 */
[----:B------:R-:W-:-:S04]  /*04c0*/  FFMA R5, R2, R5, R2 ;  /* 0x0000000502057223 */ /* 0x000fc80000000002 */
[----:B------:R-:W-:-:S04]  /*04d0*/  FFMA R11, R0, R5, RZ ;  /* 0x00000005000b7223 */ /* 0x000fc800000000ff */
[----:B------:R-:W-:-:S04]  /*04e0*/  FFMA R2, R11, -UR19, R0 ;  /* 0x800000130b027c23 */ /* 0x000fc80008000000 */
[----:B------:R-:W-:Y:S01]  /*04f0*/  FFMA R11, R5, R2, R11 ;  /* 0x00000002050b7223 */ /* 0x000fe2000000000b */
[----:B-1----:R-:W-:Y:S06]  /*0500*/  @!P0 BRA `(.L_x_18) ;  /* 0x0000000000148947 */ /* 0x002fec0003800000 */
[----:B------:R-:W-:Y:S01]  /*0510*/  IMAD.MOV.U32 R5, RZ, RZ, R0 ;  /* 0x000000ffff057224 */ /* 0x000fe200078e0000 */
[----:B------:R-:W-:Y:S01]  /*0520*/  MOV R6, 0x550 ;  /* 0x0000055000067802 */ /* 0x000fe20000000f00 */
[----:B------:R-:W-:-:S07]  /*0530*/  IMAD.U32 R2, RZ, RZ, UR19 ;  /* 0x00000013ff027e24 */ /* 0x000fce000f8e00ff */
[----:B------:R-:W-:Y:S05]  /*0540*/  CALL.REL.NOINC `($__internal_0_$__cuda_sm3x_div_rn_noftz_f32_slowpath) ;  /* 0x0000002000787944 */ /* 0x000fea0003c00000 */
[----:B------:R-:W-:-:S07]  /*0550*/  MOV R11, R2 ;  /* 0x00000002000b7202 */ /* 0x000fce0000000f00 */
.L_x_18:
[----:B------:R-:W-:Y:S05]  /*0560*/  BSYNC.RECONVERGENT B1 ;  /* 0x0000000000017941 */ /* 0x000fea0003800200 */
.L_x_17:
[----:B------:R-:W0:Y:S01]  /*0570*/  MUFU.RCP R2, UR20 ;  /* 0x0000001400027d08 */ /* 0x000e220008001000 */
[----:B------:R-:W-:Y:S01]  /*0580*/  IMAD.U32 R5, RZ, RZ, UR20 ;  /* 0x00000014ff057e24 */ /* 0x000fe2000f8e00ff */
[----:B------:R-:W-:Y:S06]  /*0590*/  BSSY.RECONVERGENT B1, `(.L_x_19) ;  /* 0x000000d000017945 */ /* 0x000fec0003800200 */
[----:B------:R-:W1:Y:S01]  /*05a0*/  FCHK P0, R4, UR20 ;  /* 0x0000001404007d02 */ /* 0x000e620008000000 */
        /* <DEDUP_REMOVED lines=11> */
.L_x_20:
[----:B------:R-:W-:Y:S05]  /*0660*/  BSYNC.RECONVERGENT B1 ;  /* 0x0000000000017941 */ /* 0x000fea0003800200 */
.L_x_19:
[----:B------:R-:W-:Y:S01]  /*0670*/  F2F.F64.F32 R18, R18 ;  /* 0x0000001200127310 */ /* 0x000fe20000201800 */
[----:B------:R-:W0:Y:S01]  /*0680*/  LDCU UR4, c[0x0][0x398] ;  /* 0x00007300ff0477ac */ /* 0x000e220008000800 */
[----:B------:R-:W-:Y:S02]  /*0690*/  IMAD R20, R7, UR8, RZ ;  /* 0x0000000807147c24 */ /* 0x000fe4000f8e02ff */
[----:B------:R-:W-:Y:S01]  /*06a0*/  FADD R0, R23, -R0 ;  /* 0x8000000017007221 */ /* 0x000fe20000000000 */
[----:B------:R-:W1:Y:S03]  /*06b0*/  LDCU UR5, c[0x0][0x388] ;  /* 0x00007100ff0577ac */ /* 0x000e660008000800 */
[----:B------:R-:W2:Y:S08]  /*06c0*/  F2F.F64.F32 R2, R3 ;  /* 0x0000000300027310 */ /* 0x000eb00000201800 */
[----:B------:R-:W-:Y:S01]  /*06d0*/  F2F.F64.F32 R16, R22 ;  /* 0x0000001600107310 */ /* 0x000fe20000201800 */
[----:B--2---:R-:W-:-:S07]  /*06e0*/  DFMA R14, R2, -0.5, R18 ;  /* 0xbfe00000020e782b */ /* 0x004fce0000000012 */
[----:B------:R-:W2:Y:S01]  /*06f0*/  F2F.F64.F32 R4, R4 ;  /* 0x0000000400047310 */ /* 0x000ea20000201800 */
[----:B0-----:R-:W-:-:S04]  /*0700*/  IMAD R19, R20, UR4, RZ ;  /* 0x0000000414137c24 */ /* 0x001fc8000f8e02ff */
[----:B-1----:R-:W-:-:S03]  /*0710*/  IMAD R3, R19, UR5, RZ ;  /* 0x0000000513037c24 */ /* 0x002fc6000f8e02ff */
[----:B------:R0:W1:Y:S01]  /*0720*/  F2F.F32.F64 R21, R14 ;  /* 0x0000000e00157310 */ /* 0x0000620000301000 */
[----:B--2---:R-:W-:Y:S01]  /*0730*/  DFMA R16, R4, -0.5, R16 ;  /* 0xbfe000000410782b */ /* 0x004fe20000000010 */
[----:B------:R-:W-:Y:S02]  /*0740*/  SHF.R.S32.HI R5, RZ, 0x1f, R20 ;  /* 0x0000001fff057819 */ /* 0x000fe40000011414 */
[----:B------:R-:W-:-:S04]  /*0750*/  SHF.R.S32.HI R4, RZ, 0x1f, R3 ;  /* 0x0000001fff047819 */ /* 0x000fc80000011403 */
[----:B------:R0:W2:Y:S01]  /*0760*/  F2F.F32.F64 R18, R16 ;  /* 0x0000001000127310 */ /* 0x0000a20000301000 */
[----:B-1----:R-:W-:Y:S05]  /*0770*/  @!P2 BRA `(.L_x_21) ;  /* 0x0000000400c0a947 */ /* 0x002fea0003800000 */
[----:B------:R-:W-:Y:S05]  /*0780*/  BRA.U !UP0, `(.L_x_21) ;  /* 0x0000000508bc7547 */ /* 0x000fea000b800000 */
[----:B------:R-:W1:Y:S01]  /*0790*/  LDCU.64 UR4, c[0x0][0x3d0] ;  /* 0x00007a00ff0477ac */ /* 0x000e620008000a00 */
[----:B0-2---:R0:W2:Y:S08]  /*07a0*/  F2F.F64.F32 R14, R18 ;  /* 0x00000012000e7310 */ /* 0x0050b00000201800 */
[----:B------:R0:W3:Y:S08]  /*07b0*/  F2F.F64.F32 R16, R12 ;  /* 0x0000000c00107310 */ /* 0x0000f00000201800 */
[----:B------:R0:W4:Y:S01]  /*07c0*/  F2F.F64.F32 R22, R11 ;  /* 0x0000000b00167310 */ /* 0x0001220000201800 */
[----:B-1----:R-:W-:Y:S01]  /*07d0*/  LEA R26, P0, R20, UR4, 0x2 ;  /* 0x00000004141a7c11 */ /* 0x002fe2000f8010ff */
[----:B------:R-:W-:-:S03]  /*07e0*/  UMOV UR4, URZ ;  /* 0x000000ff00047c82 */ /* 0x000fc60008000000 */
[----:B------:R-:W-:-:S03]  /*07f0*/  LEA.HI.X R27, R20, UR5, R5, 0x2, P0 ;  /* 0x00000005141b7c11 */ /* 0x000fc600080f1405 */
[----:B--23--:R0:W1:Y:S06]  /*0800*/  F2F.F64.F32 R24, R0 ;  /* 0x0000000000187310 */ /* 0x00c06c0000201800 */
.L_x_27:
[----:B--2-4-:R-:W2:Y:S01]  /*0810*/  I2F.F64.U32 R32, UR4 ;  /* 0x0000000400207d12 */ /* 0x014ea20008201800 */
[----:B---3--:R-:W3:Y:S01]  /*0820*/  LDCU UR5, c[0x0][0x38c] ;  /* 0x00007180ff0577ac */ /* 0x008ee20008000800 */
[----:B------:R-:W-:Y:S01]  /*0830*/  UMOV UR14, UR4 ;  /* 0x00000004000e7c82 */ /* 0x000fe20008000000 */
[----:B------:R-:W-:-:S05]  /*0840*/  UIADD3 UR4, UPT, UPT, UR4, 0x1, URZ ;  /* 0x0000000104047890 */ /* 0x000fca000fffe0ff */
[----:B-1----:R-:W-:Y:S01]  /*0850*/  F2F.F64.F32 R30, R8 ;  /* 0x00000008001e7310 */ /* 0x002fe20000201800 */
[----:B--2---:R-:W-:-:S07]  /*0860*/  DADD R32, R32, 0.5 ;  /* 0x3fe0000020207429 */ /* 0x004fce0000000000 */
[----:B------:R-:W2:Y:S01]  /*0870*/  F2F.F64.F32 R28, R21 ;  /* 0x00000015001c7310 */ /* 0x000ea20000201800 */
[----:B---3--:R-:W-:-:S03]  /*0880*/  UISETP.NE.AND UP1, UPT, UR4, UR5, UPT ;  /* 0x000000050400728c */ /* 0x008fc6000bf25270 */
[----:B------:R-:W-:Y:S01]  /*0890*/  UMOV UR5, URZ ;  /* 0x000000ff00057c82 */ /* 0x000fe20008000000 */
[----:B--2---:R-:W-:-:S06]  /*08a0*/  DFMA R28, R32, R30, R28 ;  /* 0x0000001e201c722b */ /* 0x004fcc000000001c */
[----:B------:R2:W3:Y:S05]  /*08b0*/  F2F.F32.F64 R5, R28 ;  /* 0x0000001c00057310 */ /* 0x0004ea0000301000 */
.L_x_26:
[----:B-12-4-:R-:W2:Y:S01]  /*08c0*/  I2F.F64.U32 R28, UR5 ;  /* 0x00000005001c7d12 */ /* 0x016ea20008201800 */
[----:B------:R-:W5:Y:S01]  /*08d0*/  LDCU.64 UR28, c[0x0][0x390] ;  /* 0x00007200ff1c77ac */ /* 0x000f620008000a00 */
[----:B------:R-:W-:Y:S01]  /*08e0*/  UMOV UR6, URZ ;  /* 0x000000ff00067c82 */ /* 0x000fe20008000000 */
[----:B--2---:R-:W-:Y:S01]  /*08f0*/  DADD R28, R28, 0.5 ;  /* 0x3fe000001c1c7429 */ /* 0x004fe20000000000 */
[----:B-----5:R-:W-:Y:S02]  /*0900*/  UISETP.GE.U32.AND UP3, UPT, UR29, 0x4, UPT ;  /* 0x000000041d00788c */ /* 0x020fe4000bf66070 */
[----:B------:R-:W-:-:S05]  /*0910*/  UIMAD UR15, UR14, UR28, UR5 ;  /* 0x0000001c0e0f72a4 */ /* 0x000fca000f8e0205 */
[----:B-1--4-:R-:W-:Y:S01]  /*0920*/  DFMA R28, R22, R28, R24 ;  /* 0x0000001c161c722b */ /* 0x012fe20000000018 */
[----:B------:R-:W-:-:S04]  /*0930*/  UIADD3 UR5, UPT, UPT, UR5, 0x1, URZ ;  /* 0x0000000105057890 */ /* 0x000fc8000fffe0ff */
[----:B------:R-:W-:Y:S01]  /*0940*/  UISETP.NE.AND UP2, UPT, UR5, UR28, UPT ;  /* 0x0000001c0500728c */ /* 0x000fe2000bf45270 */
[----:B------:R1:W2:Y:S01]  /*0950*/  F2F.F32.F64 R13, R28 ;  /* 0x0000001c000d7310 */ /* 0x0002a20000301000 */
[----:B------:R-:W-:Y:S09]  /*0960*/  BRA.U !UP3, `(.L_x_22) ;  /* 0x000000010ba87547 */ /* 0x000ff2000b800000 */
[----:B------:R-:W-:Y:S01]  /*0970*/  UIMAD UR6, UR24, UR15, URZ ;  /* 0x0000000f180672a4 */ /* 0x000fe2000f8e02ff */
[----:B------:R-:W-:Y:S01]  /*0980*/  CS2R R32, SRZ ;  /* 0x0000000000207805 */ /* 0x000fe2000001ff00 */
[----:B------:R-:W-:-:S04]  /*0990*/  UMOV UR12, 0x1 ;  /* 0x00000001000c7882 */ /* 0x000fc80000000000 */
[----:B------:R-:W-:Y:S01]  /*09a0*/  IMAD.U32 R35, RZ, RZ, UR6 ;  /* 0x00000006ff237e24 */ /* 0x000fe2000f8e00ff */
[----:B------:R-:W-:-:S06]  /*09b0*/  UMOV UR6, UR13 ;  /* 0x0000000d00067c82 */ /* 0x000fcc0008000000 */
.L_x_23:
[----:B-1----:R-:W1:Y:S01]  /*09c0*/  I2F.F64.U32 R28, UR12 ;  /* 0x0000000c001c7d12 */ /* 0x002e620008201800 */
[----:B------:R-:W-:Y:S01]  /*09d0*/  UIADD3 UR27, UPT, UPT, UR12, 0x1, URZ ;  /* 0x000000010c1b7890 */ /* 0x000fe2000fffe0ff */
[C---:B------:R-:W-:Y:S01]  /*09e0*/  DADD R36, R32.reuse, 0.5 ;  /* 0x3fe0000020247429 */ /* 0x040fe20000000000 */
[----:B------:R-:W-:Y:S01]  /*09f0*/  UIADD3 UR6, UPT, UPT, UR6, 0x4, URZ ;  /* 0x0000000406067890 */ /* 0x000fe2000fffe0ff */
[----:B------:R-:W-:-:S03]  /*0a00*/  DADD R32, R32, 4 ;  /* 0x4010000020207429 */ /* 0x000fc60000000000 */
[----:B------:R-:W-:-:S03]  /*0a10*/  UISETP.NE.AND UP3, UPT, UR6, URZ, UPT ;  /* 0x000000ff0600728c */ /* 0x000fc6000bf65270 */
[----:B------:R-:W4:Y:S01]  /*0a20*/  I2F.F64.U32 R30, UR27 ;  /* 0x0000001b001e7d12 */ /* 0x000f220008201800 */
[----:B------:R-:W-:Y:S01]  /*0a30*/  UIADD3 UR27, UPT, UPT, UR12, 0x2, URZ ;  /* 0x000000020c1b7890 */ /* 0x000fe2000fffe0ff */
[----:B------:R-:W-:Y:S01]  /*0a40*/  DFMA R36, R16, R36, R14 ;  /* 0x000000241024722b */ /* 0x000fe2000000000e */
[----:B------:R-:W-:Y:S01]  /*0a50*/  UIADD3 UR12, UPT, UPT, UR12, 0x4, URZ ;  /* 0x000000040c0c7890 */ /* 0x000fe2000fffe0ff */
[----:B-1----:R-:W-:-:S04]  /*0a60*/  DADD R28, R28, 0.5 ;  /* 0x3fe000001c1c7429 */ /* 0x002fc80000000000 */
[----:B------:R1:W-:Y:S01]  /*0a70*/  F2F.F32.F64 R6, R36 ;  /* 0x0000002400067310 */ /* 0x0003e20000301000 */
[----:B----4-:R-:W-:-:S03]  /*0a80*/  DADD R30, R30, 0.5 ;  /* 0x3fe000001e1e7429 */ /* 0x010fc60000000000 */
[----:B-1----:R-:W-:-:S04]  /*0a90*/  DFMA R36, R16, R28, R14 ;  /* 0x0000001c1024722b */ /* 0x002fc8000000000e */
[----:B------:R-:W1:Y:S01]  /*0aa0*/  I2F.F64.U32 R28, UR27 ;  /* 0x0000001b001c7d12 */ /* 0x000e620008201800 */
[----:B------:R-:W-:-:S07]  /*0ab0*/  DFMA R30, R16, R30, R14 ;  /* 0x0000001e101e722b */ /* 0x000fce000000000e */
[----:B------:R-:W4:Y:S01]  /*0ac0*/  F2F.F32.F64 R37, R36 ;  /* 0x0000002400257310 */ /* 0x000f220000301000 */
[----:B-1----:R-:W-:-:S07]  /*0ad0*/  DADD R28, R28, 0.5 ;  /* 0x3fe000001c1c7429 */ /* 0x002fce0000000000 */
[----:B------:R1:W5:Y:S01]  /*0ae0*/  F2F.F32.F64 R2, R30 ;  /* 0x0000001e00027310 */ /* 0x0003620000301000 */
[----:B------:R-:W-:Y:S01]  /*0af0*/  DFMA R28, R16, R28, R14 ;  /* 0x0000001c101c722b */ /* 0x000fe2000000000e */
[----:B-1----:R-:W-:-:S04]  /*0b00*/  IMAD.WIDE R30, R35, 0x4, R26 ;  /* 0x00000004231e7825 */ /* 0x002fc800078e021a */
[----:B------:R-:W-:Y:S01]  /*0b10*/  VIADD R35, R35, 0xc ;  /* 0x0000000c23237836 */ /* 0x000fe20000000000 */
[----:B------:R1:W-:Y:S04]  /*0b20*/  STG.E desc[UR16][R30.64+0x8], R6 ;  /* 0x000008061e007986 */ /* 0x0003e8000c101910 */
[----:B------:R-:W0:Y:S01]  /*0b30*/  F2F.F32.F64 R29, R28 ;  /* 0x0000001c001d7310 */ /* 0x000e220000301000 */
[----:B----4-:R1:W-:Y:S04]  /*0b40*/  STG.E desc[UR16][R30.64+0x14], R37 ;  /* 0x000014251e007986 */ /* 0x0103e8000c101910 */
[----:B-----5:R1:W-:Y:S04]  /*0b50*/  STG.E desc[UR16][R30.64+0x20], R2 ;  /* 0x000020021e007986 */ /* 0x0203e8000c101910 */
[----:B---3--:R1:W-:Y:S04]  /*0b60*/  STG.E desc[UR16][R30.64], R5 ;  /* 0x000000051e007986 */ /* 0x0083e8000c101910 */
[----:B--2---:R1:W-:Y:S04]  /*0b70*/  STG.E desc[UR16][R30.64+0x4], R13 ;  /* 0x0000040d1e007986 */ /* 0x0043e8000c101910 */
[----:B------:R1:W-:Y:S04]  /*0b80*/  STG.E desc[UR16][R30.64+0xc], R5 ;  /* 0x00000c051e007986 */ /* 0x0003e8000c101910 */
[----:B------:R1:W-:Y:S04]  /*0b90*/  STG.E desc[UR16][R30.64+0x10], R13 ;  /* 0x0000100d1e007986 */ /* 0x0003e8000c101910 */
[----:B------:R1:W-:Y:S04]  /*0ba0*/  STG.E desc[UR16][R30.64+0x18], R5 ;  /* 0x000018051e007986 */ /* 0x0003e8000c101910 */
[----:B------:R1:W-:Y:S04]  /*0bb0*/  STG.E desc[UR16][R30.64+0x1c], R13 ;  /* 0x00001c0d1e007986 */ /* 0x0003e8000c101910 */
[----:B------:R1:W-:Y:S04]  /*0bc0*/  STG.E desc[UR16][R30.64+0x24], R5 ;  /* 0x000024051e007986 */ /* 0x0003e8000c101910 */
[----:B------:R1:W-:Y:S04]  /*0bd0*/  STG.E desc[UR16][R30.64+0x28], R13 ;  /* 0x0000280d1e007986 */ /* 0x0003e8000c101910 */
[----:B0-----:R1:W-:Y:S01]  /*0be0*/  STG.E desc[UR16][R30.64+0x2c], R29 ;  /* 0x00002c1d1e007986 */ /* 0x0013e2000c101910 */
[----:B------:R-:W-:Y:S05]  /*0bf0*/  BRA.U UP3, `(.L_x_23) ;  /* 0xfffffffd03707547 */ /* 0x000fea000b83ffff */
[----:B------:R-:W-:-:S05]  /*0c00*/  UMOV UR6, UR9 ;  /* 0x0000000900067c82 */ /* 0x000fca0008000000 */
.L_x_22:
[----:B------:R-:W-:-:S09]  /*0c10*/  UISETP.NE.AND UP3, UPT, UR23, URZ, UPT ;  /* 0x000000ff1700728c */ /* 0x000fd2000bf65270 */
[----:B------:R-:W-:Y:S05]  /*0c20*/  BRA.U !UP3, `(.L_x_24) ;  /* 0x000000010b8c7547 */ /* 0x000fea000b800000 */
[----:B------:R-:W-:Y:S02]  /*0c30*/  UISETP.NE.AND UP3, UPT, UR23, 0x1, UPT ;  /* 0x000000011700788c */ /* 0x000fe4000bf65270 */
[----:B------:R-:W-:-:S07]  /*0c40*/  ULOP3.LUT UP4, URZ, UR29, 0x1, URZ, 0xc0, !UPT ;  /* 0x000000011dff7892 */ /* 0x000fce000f88c0ff */
[----:B------:R-:W-:Y:S05]  /*0c50*/  BRA.U !UP3, `(.L_x_25) ;  /* 0x000000010b507547 */ /* 0x000fea000b800000 */
[----:B------:R-:W-:Y:S02]  /*0c60*/  UIADD3 UR12, UPT, UPT, UR6, 0x1, URZ ;  /* 0x00000001060c7890 */ /* 0x000fe4000fffe0ff */
[----:B-1----:R-:W1:Y:S08]  /*0c70*/  I2F.F64.U32 R30, UR6 ;  /* 0x00000006001e7d12 */ /* 0x002e700008201800 */
[----:B------:R-:W4:Y:S01]  /*0c80*/  I2F.F64.U32 R28, UR12 ;  /* 0x0000000c001c7d12 */ /* 0x000f220008201800 */
[----:B------:R-:W-:-:S02]  /*0c90*/  UIMAD UR12, UR15, UR29, UR6 ;  /* 0x0000001d0f0c72a4 */ /* 0x000fc4000f8e0206 */
[----:B------:R-:W-:Y:S02]  /*0ca0*/  UIADD3 UR6, UPT, UPT, UR6, 0x2, URZ ;  /* 0x0000000206067890 */ /* 0x000fe4000fffe0ff */
[----:B------:R-:W-:Y:S01]  /*0cb0*/  UIMAD UR12, UR12, 0x3, URZ ;  /* 0x000000030c0c78a4 */ /* 0x000fe2000f8e02ff */
[----:B-1----:R-:W-:-:S05]  /*0cc0*/  DADD R30, R30, 0.5 ;  /* 0x3fe000001e1e7429 */ /* 0x002fca0000000000 */
[----:B------:R-:W-:Y:S01]  /*0cd0*/  IMAD.U32 R33, RZ, RZ, UR12 ;  /* 0x0000000cff217e24 */ /* 0x000fe2000f8e00ff */
[----:B----4-:R-:W-:-:S03]  /*0ce0*/  DADD R28, R28, 0.5 ;  /* 0x3fe000001c1c7429 */ /* 0x010fc60000000000 */
[----:B------:R-:W-:Y:S01]  /*0cf0*/  IMAD.WIDE R32, R33, 0x4, R26 ;  /* 0x0000000421207825 */ /* 0x000fe200078e021a */
[----:B------:R-:W-:-:S04]  /*0d00*/  DFMA R30, R16, R30, R14 ;  /* 0x0000001e101e722b */ /* 0x000fc8000000000e */
[----:B---3--:R4:W-:Y:S01]  /*0d10*/  STG.E desc[UR16][R32.64], R5 ;  /* 0x0000000520007986 */ /* 0x0089e2000c101910 */
[----:B------:R-:W-:-:S03]  /*0d20*/  DFMA R28, R16, R28, R14 ;  /* 0x0000001c101c722b */ /* 0x000fc6000000000e */
[----:B--2---:R4:W-:Y:S02]  /*0d30*/  STG.E desc[UR16][R32.64+0x4], R13 ;  /* 0x0000040d20007986 */ /* 0x0049e4000c101910 */
[----:B------:R-:W1:Y:S02]  /*0d40*/  F2F.F32.F64 R31, R30 ;  /* 0x0000001e001f7310 */ /* 0x000e640000301000 */
[----:B------:R4:W-:Y:S04]  /*0d50*/  STG.E desc[UR16][R32.64+0xc], R5 ;  /* 0x00000c0520007986 */ /* 0x0009e8000c101910 */
[----:B------:R4:W-:Y:S02]  /*0d60*/  STG.E desc[UR16][R32.64+0x10], R13 ;  /* 0x0000100d20007986 */ /* 0x0009e4000c101910 */
[----:B------:R-:W2:Y:S02]  /*0d70*/  F2F.F32.F64 R29, R28 ;  /* 0x0000001c001d7310 */ /* 0x000ea40000301000 */
[----:B-1----:R4:W-:Y:S04]  /*0d80*/  STG.E desc[UR16][R32.64+0x8], R31 ;  /* 0x0000081f20007986 */ /* 0x0029e8000c101910 */
[----:B--2---:R4:W-:Y:S02]  /*0d90*/  STG.E desc[UR16][R32.64+0x14], R29 ;  /* 0x0000141d20007986 */ /* 0x0049e4000c101910 */
.L_x_25:
[----:B------:R-:W-:Y:S05]  /*0da0*/  BRA.U !UP4, `(.L_x_24) ;  /* 0x000000010c2c7547 */ /* 0x000fea000b800000 */
[----:B-1--4-:R-:W1:Y:S01]  /*0db0*/  I2F.F64.U32 R30, UR6 ;  /* 0x00000006001e7d12 */ /* 0x012e620008201800 */
[----:B------:R-:W-:-:S04]  /*0dc0*/  UIMAD UR6, UR15, UR29, UR6 ;  /* 0x0000001d0f0672a4 */ /* 0x000fc8000f8e0206 */
[----:B------:R-:W-:-:S06]  /*0dd0*/  UIMAD UR6, UR6, 0x3, URZ ;  /* 0x00000003060678a4 */ /* 0x000fcc000f8e02ff */
[----:B------:R-:W-:Y:S01]  /*0de0*/  MOV R29, UR6 ;  /* 0x00000006001d7c02 */ /* 0x000fe20008000f00 */
[----:B-1----:R-:W-:-:S04]  /*0df0*/  DADD R30, R30, 0.5 ;  /* 0x3fe000001e1e7429 */ /* 0x002fc80000000000 */
[----:B------:R-:W-:-:S05]  /*0e00*/  IMAD.WIDE R28, R29, 0x4, R26 ;  /* 0x000000041d1c7825 */ /* 0x000fca00078e021a */
[----:B--2---:R1:W-:Y:S01]  /*0e10*/  STG.E desc[UR16][R28.64+0x4], R13 ;  /* 0x0000040d1c007986 */ /* 0x0043e2000c101910 */
[----:B------:R-:W-:-:S03]  /*0e20*/  DFMA R30, R16, R30, R14 ;  /* 0x0000001e101e722b */ /* 0x000fc6000000000e */
[----:B---3--:R1:W-:Y:S07]  /*0e30*/  STG.E desc[UR16][R28.64], R5 ;  /* 0x000000051c007986 */ /* 0x0083ee000c101910 */
[----:B------:R-:W2:Y:S02]  /*0e40*/  F2F.F32.F64 R31, R30 ;  /* 0x0000001e001f7310 */ /* 0x000ea40000301000 */
[----:B--2---:R1:W-:Y:S02]  /*0e50*/  STG.E desc[UR16][R28.64+0x8], R31 ;  /* 0x0000081f1c007986 */ /* 0x0043e4000c101910 */
.L_x_24:
[----:B------:R-:W-:Y:S05]  /*0e60*/  BRA.U UP2, `(.L_x_26) ;  /* 0xfffffff902947547 */ /* 0x000fea000b83ffff */
[----:B------:R-:W-:Y:S05]  /*0e70*/  BRA.U UP1, `(.L_x_27) ;  /* 0xfffffff901647547 */ /* 0x000fea000b83ffff */
.L_x_21:
[----:B------:R-:W-:Y:S01]  /*0e80*/  SHF.R.S32.HI R22, RZ, 0x1f, R19 ;  /* 0x0000001fff167819 */ /* 0x000fe20000011413 */
[----:B------:R-:W-:Y:S01]  /*0e90*/  IMAD.MOV.U32 R24, RZ, RZ, RZ ;  /* 0x000000ffff187224 */ /* 0x000fe200078e00ff */
[----:B------:R-:W-:-:S07]  /*0ea0*/  SHF.R.S32.HI R23, RZ, 0x1f, R10 ;  /* 0x0000001fff177819 */ /* 0x000fce000001140a */
.L_x_41:
[----:B------:R-:W0:Y:S01]  /*0eb0*/  LDCU.64 UR4, c[0x0][0x3b0] ;  /* 0x00007600ff0477ac */ /* 0x000e220008000a00 */
[----:B-1-34-:R-:W-:-:S05]  /*0ec0*/  IMAD R5, R24, 0x3, RZ ;  /* 0x0000000318057824 */ /* 0x01afca00078e02ff */
[----:B------:R-:W-:-:S05]  /*0ed0*/  IADD3 R2, P0, PT, R5, R10, RZ ;  /* 0x0000000a05027210 */ /* 0x000fca0007f1e0ff */
[----:B------:R-:W-:Y:S01]  /*0ee0*/  IMAD.X R5, RZ, RZ, R23, P0 ;  /* 0x000000ffff057224 */ /* 0x000fe200000e0617 */
[----:B0-----:R-:W-:-:S04]  /*0ef0*/  LEA R14, P0, R2, UR4, 0x2 ;  /* 0x00000004020e7c11 */ /* 0x001fc8000f8010ff */
[----:B--2---:R-:W-:-:S05]  /*0f00*/  LEA.HI.X R15, R2, UR5, R5, 0x2, P0 ;  /* 0x00000005020f7c11 */ /* 0x004fca00080f1405 */
[----:B------:R-:W3:Y:S04]  /*0f10*/  LDG.E R2, desc[UR16][R14.64] ;  /* 0x000000100e027981 */ /* 0x000ee8000c1e1900 */
[----:B------:R0:W5:Y:S04]  /*0f20*/  LDG.E R25, desc[UR16][R14.64+0x4] ;  /* 0x000004100e197981 */ /* 0x000168000c1e1900 */
[----:B------:R0:W5:Y:S01]  /*0f30*/  LDG.E R27, desc[UR16][R14.64+0x8] ;  /* 0x000008100e1b7981 */ /* 0x000162000c1e1900 */
[----:B--2---:R-:W1:Y:S01]  /*0f40*/  MUFU.RCP R13, R8 ;  /* 0x00000008000d7308 */ /* 0x004e620000001000 */
[----:B------:R-:W-:Y:S01]  /*0f50*/  BSSY.RECONVERGENT B1, `(.L_x_28) ;  /* 0x000000c000017945 */ /* 0x000fe20003800200 */
[----:B-1----:R-:W-:-:S04]  /*0f60*/  FFMA R6, R13, -R8, 1 ;  /* 0x3f8000000d067423 */ /* 0x002fc80000000808 */
[----:B------:R-:W-:Y:S01]  /*0f70*/  FFMA R6, R13, R6, R13 ;  /* 0x000000060d067223 */ /* 0x000fe2000000000d */
[----:B---3--:R-:W-:-:S04]  /*0f80*/  FADD R5, -R21, R2 ;  /* 0x0000000215057221 */ /* 0x008fc80000000100 */
[----:B------:R-:W1:Y:S01]  /*0f90*/  FCHK P0, R5, R8 ;  /* 0x0000000805007302 */ /* 0x000e620000000000 */
[----:B------:R-:W-:-:S04]  /*0fa0*/  FFMA R13, R5, R6, RZ ;  /* 0x00000006050d7223 */ /* 0x000fc800000000ff */
[----:B------:R-:W-:-:S04]  /*0fb0*/  FFMA R2, R13, -R8, R5 ;  /* 0x800000080d027223 */ /* 0x000fc80000000005 */
[----:B------:R-:W-:Y:S01]  /*0fc0*/  FFMA R2, R6, R2, R13 ;  /* 0x0000000206027223 */ /* 0x000fe2000000000d */
[----:B01----:R-:W-:Y:S06]  /*0fd0*/  @!P0 BRA `(.L_x_29) ;  /* 0x00000000000c8947 */ /* 0x003fec0003800000 */
[----:B------:R-:W-:Y:S01]  /*0fe0*/  IMAD.MOV.U32 R2, RZ, RZ, R8 ;  /* 0x000000ffff027224 */ /* 0x000fe200078e0008 */
[----:B------:R-:W-:-:S07]  /*0ff0*/  MOV R6, 0x1010 ;  /* 0x0000101000067802 */ /* 0x000fce0000000f00 */
[----:B-----5:R-:W-:Y:S05]  /*1000*/  CALL.REL.NOINC `($__internal_0_$__cuda_sm3x_div_rn_noftz_f32_slowpath) ;  /* 0x0000001400c87944 */ /* 0x020fea0003c00000 */
.L_x_29:
[----:B------:R-:W-:Y:S05]  /*1010*/  BSYNC.RECONVERGENT B1 ;  /* 0x0000000000017941 */ /* 0x000fea0003800200 */
.L_x_28:
[----:B------:R-:W0:Y:S01]  /*1020*/  MUFU.RCP R6, R11 ;  /* 0x0000000b00067308 */ /* 0x000e220000001000 */
[----:B-----5:R-:W-:Y:S01]  /*1030*/  FADD R5, -R0, R25 ;  /* 0x0000001900057221 */ /* 0x020fe20000000100 */
[----:B------:R-:W-:Y:S06]  /*1040*/  BSSY.RECONVERGENT B1, `(.L_x_30) ;  /* 0x000000f000017945 */ /* 0x000fec0003800200 */
[----:B------:R-:W1:Y:S08]  /*1050*/  F2I.FLOOR.NTZ R2, R2 ;  /* 0x0000000200027305 */ /* 0x000e700000207100 */
[----:B------:R-:W2:Y:S01]  /*1060*/  FCHK P0, R5, R11 ;  /* 0x0000000b05007302 */ /* 0x000ea20000000000 */
[----:B0-----:R-:W-:-:S04]  /*1070*/  FFMA R13, R6, -R11, 1 ;  /* 0x3f800000060d7423 */ /* 0x001fc8000000080b */
[----:B------:R-:W-:Y:S01]  /*1080*/  FFMA R6, R6, R13, R6 ;  /* 0x0000000d06067223 */ /* 0x000fe20000000006 */
[----:B-1----:R-:W-:-:S03]  /*1090*/  VIMNMX R25, PT, PT, RZ, R2, !PT ;  /* 0x00000002ff197248 */ /* 0x002fc60007fe0100 */
[----:B------:R-:W-:Y:S01]  /*10a0*/  FFMA R14, R5, R6, RZ ;  /* 0x00000006050e7223 */ /* 0x000fe200000000ff */
[----:B------:R-:W-:-:S03]  /*10b0*/  VIMNMX R25, PT, PT, R25, UR11, PT ;  /* 0x0000000b19197c48 */ /* 0x000fc6000bfe0100 */
[----:B------:R-:W-:-:S04]  /*10c0*/  FFMA R13, R14, -R11, R5 ;  /* 0x8000000b0e0d7223 */ /* 0x000fc80000000005 */
[----:B------:R-:W-:Y:S01]  /*10d0*/  FFMA R6, R6, R13, R14 ;  /* 0x0000000d06067223 */ /* 0x000fe2000000000e */
[----:B--2---:R-:W-:Y:S06]  /*10e0*/  @!P0 BRA `(.L_x_31) ;  /* 0x0000000000108947 */ /* 0x004fec0003800000 */
[----:B------:R-:W-:Y:S02]  /*10f0*/  MOV R2, R11 ;  /* 0x0000000b00027202 */ /* 0x000fe40000000f00 */
[----:B------:R-:W-:-:S07]  /*1100*/  MOV R6, 0x1120 ;  /* 0x0000112000067802 */ /* 0x000fce0000000f00 */
[----:B------:R-:W-:Y:S05]  /*1110*/  CALL.REL.NOINC `($__internal_0_$__cuda_sm3x_div_rn_noftz_f32_slowpath) ;  /* 0x0000001400847944 */ /* 0x000fea0003c00000 */
[----:B------:R-:W-:-:S07]  /*1120*/  IMAD.MOV.U32 R6, RZ, RZ, R2 ;  /* 0x000000ffff067224 */ /* 0x000fce00078e0002 */
.L_x_31:
[----:B------:R-:W-:Y:S05]  /*1130*/  BSYNC.RECONVERGENT B1 ;  /* 0x0000000000017941 */ /* 0x000fea0003800200 */
.L_x_30:
[----:B------:R-:W0:Y:S01]  /*1140*/  MUFU.RCP R13, R12 ;  /* 0x0000000c000d7308 */ /* 0x000e220000001000 */
[----:B------:R-:W-:Y:S01]  /*1150*/  FADD R5, -R18, R27 ;  /* 0x0000001b12057221 */ /* 0x000fe20000000100 */
        /* <DEDUP_REMOVED lines=11> */
[----:B------:R-:W-:Y:S01]  /*1210*/  IMAD.MOV.U32 R2, RZ, RZ, R12 ;  /* 0x000000ffff027224 */ /* 0x000fe200078e000c */
[----:B------:R-:W-:-:S07]  /*1220*/  MOV R6, 0x1240 ;  /* 0x0000124000067802 */ /* 0x000fce0000000f00 */
[----:B------:R-:W-:Y:S05]  /*1230*/  CALL.REL.NOINC `($__internal_0_$__cuda_sm3x_div_rn_noftz_f32_slowpath) ;  /* 0x00000014003c7944 */ /* 0x000fea0003c00000 */
.L_x_33:
[----:B------:R-:W-:Y:S05]  /*1240*/  BSYNC.RECONVERGENT B1 ;  /* 0x0000000000017941 */ /* 0x000fea0003800200 */
.L_x_32:
[----:B------:R-:W0:Y:S01]  /*1250*/  F2I.FLOOR.NTZ R2, R2 ;  /* 0x0000000200027305 */ /* 0x000e220000207100 */
[----:B------:R-:W1:Y:S01]  /*1260*/  LDCU.64 UR14, c[0x0][0x390] ;  /* 0x00007200ff0e77ac */ /* 0x000e620008000a00 */
[----:B------:R-:W-:Y:S01]  /*1270*/  SHF.R.S32.HI R6, RZ, 0x1f, R20 ;  /* 0x0000001fff067819 */ /* 0x000fe20000011414 */
[----:B------:R-:W2:Y:S01]  /*1280*/  LDCU.64 UR4, c[0x0][0x3b8] ;  /* 0x00007700ff0477ac */ /* 0x000ea20008000a00 */
[----:B0-----:R-:W-:-:S04]  /*1290*/  VIMNMX R5, PT, PT, RZ, R2, !PT ;  /* 0x00000002ff057248 */ /* 0x001fc80007fe0100 */
[----:B------:R-:W-:Y:S01]  /*12a0*/  VIMNMX R5, PT, PT, R5, UR25, PT ;  /* 0x0000001905057c48 */ /* 0x000fe2000bfe0100 */
[----:B-1----:R-:W-:-:S04]  /*12b0*/  IMAD R26, R25, UR14, R26 ;  /* 0x0000000e191a7c24 */ /* 0x002fc8000f8e021a */
[----:B------:R-:W-:-:S05]  /*12c0*/  IMAD R13, R26, UR15, R5 ;  /* 0x0000000f1a0d7c24 */ /* 0x000fca000f8e0205 */
[----:B------:R-:W-:-:S04]  /*12d0*/  IADD3 R5, P0, PT, R20, R13, RZ ;  /* 0x0000000d14057210 */ /* 0x000fc80007f1e0ff */
[----:B------:R-:W-:Y:S02]  /*12e0*/  LEA.HI.X.SX32 R6, R13, R6, 0x1, P0 ;  /* 0x000000060d067211 */ /* 0x000fe400000f0eff */
[----:B--2---:R-:W-:-:S04]  /*12f0*/  LEA R26, P0, R5, UR4, 0x2 ;  /* 0x00000004051a7c11 */ /* 0x004fc8000f8010ff */
[----:B------:R-:W-:Y:S02]  /*1300*/  LEA.HI.X R27, R5, UR5, R6, 0x2, P0 ;  /* 0x00000005051b7c11 */ /* 0x000fe400080f1406 */
[----:B------:R-:W0:Y:S03]  /*1310*/  LDC R5, c[0x0][0x398] ;  /* 0x0000e600ff057b82 */ /* 0x000e260000000800 */
[----:B------:R-:W0:Y:S01]  /*1320*/  LDG.E R2, desc[UR16][R26.64] ;  /* 0x000000101a027981 */ /* 0x000e22000c1e1900 */
[----:B------:R-:W-:Y:S01]  /*1330*/  BSSY.RECONVERGENT B1, `(.L_x_34) ;  /* 0x000007e000017945 */ /* 0x000fe20003800200 */
[----:B0-----:R-:W-:-:S13]  /*1340*/  ISETP.GE.AND P0, PT, R2, R5, PT ;  /* 0x000000050200720c */ /* 0x001fda0003f06270 */
[----:B------:R-:W-:Y:S05]  /*1350*/  @P0 BRA `(.L_x_35) ;  /* 0x0000000400ec0947 */ /* 0x000fea0003800000 */
[----:B------:R-:W0:Y:S01]  /*1360*/  LDCU.64 UR4, c[0x0][0x3c8] ;  /* 0x00007900ff0477ac */ /* 0x000e220008000a00 */
[----:B------:R-:W-:Y:S01]  /*1370*/  IMAD R2, R13, R5, R2 ;  /* 0x000000050d027224 */ /* 0x000fe200078e0202 */
[----:B------:R-:W1:Y:S04]  /*1380*/  LDCU UR6, c[0x0][0x388] ;  /* 0x00007100ff0677ac */ /* 0x000e680008000800 */
[----:B------:R-:W-:-:S04]  /*1390*/  IADD3 R5, P0, PT, R19, R2, RZ ;  /* 0x0000000213057210 */ /* 0x000fc80007f1e0ff */
[----:B------:R-:W-:Y:S02]  /*13a0*/  LEA.HI.X.SX32 R6, R2, R22, 0x1, P0 ;  /* 0x0000001602067211 */ /* 0x000fe400000f0eff */
[----:B0-----:R-:W-:-:S04]  /*13b0*/  LEA R14, P0, R5, UR4, 0x2 ;  /* 0x00000004050e7c11 */ /* 0x001fc8000f8010ff */
[----:B------:R-:W-:Y:S01]  /*13c0*/  LEA.HI.X R15, R5, UR5, R6, 0x2, P0 ;  /* 0x00000005050f7c11 */ /* 0x000fe200080f1406 */
[----:B-1----:R-:W-:-:S04]  /*13d0*/  UISETP.GT.AND UP1, UPT, UR6, URZ, UPT ;  /* 0x000000ff0600728c */ /* 0x002fc8000bf24270 */
[----:B------:R0:W-:Y:S05]  /*13e0*/  STG.E desc[UR16][R14.64], R24 ;  /* 0x000000180e007986 */ /* 0x0001ea000c101910 */
[----:B------:R-:W-:Y:S05]  /*13f0*/  BRA.U !UP1, `(.L_x_36) ;  /* 0x0000000509b87547 */ /* 0x000fea000b800000 */
[----:B------:R-:W-:Y:S01]  /*1400*/  UISETP.GE.U32.AND UP1, UPT, UR6, 0x8, UPT ;  /* 0x000000080600788c */ /* 0x000fe2000bf26070 */
[----:B------:R-:W-:Y:S01]  /*1410*/  SHF.R.S32.HI R5, RZ, 0x1f, R9 ;  /* 0x0000001fff057819 */ /* 0x000fe20000011409 */
[----:B------:R-:W-:Y:S02]  /*1420*/  IMAD R6, R24, UR6, RZ ;  /* 0x0000000618067c24 */ /* 0x000fe4000f8e02ff */
[----:B------:R-:W-:-:S05]  /*1430*/  IMAD.MOV.U32 R13, RZ, RZ, RZ ;  /* 0x000000ffff0d7224 */ /* 0x000fca00078e00ff */
[----:B------:R-:W-:Y:S05]  /*1440*/  BRA.U !UP1, `(.L_x_37) ;  /* 0x0000000109887547 */ /* 0x000fea000b800000 */
[----:B------:R-:W-:Y:S01]  /*1450*/  HFMA2 R13, -RZ, RZ, 0, 0 ;  /* 0x00000000ff0d7431 */ /* 0x000fe200000001ff */
[----:B------:R-:W1:Y:S01]  /*1460*/  LDCU.64 UR4, c[0x0][0x3a0] ;  /* 0x00007400ff0477ac */ /* 0x000e620008000a00 */
[----:B------:R-:W2:Y:S01]  /*1470*/  LDCU.64 UR14, c[0x0][0x3c0] ;  /* 0x00007800ff0e77ac */ /* 0x000ea20008000a00 */
[----:B------:R-:W-:-:S04]  /*1480*/  NOP ;  /* 0x0000000000007918 */ /* 0x000fc80000000000 */
.L_x_38:
[----:B0--3--:R-:W-:-:S05]  /*1490*/  IMAD.IADD R14, R6, 0x1, R13 ;  /* 0x00000001060e7824 */ /* 0x009fca00078e020d */
[----:B------:R-:W-:-:S05]  /*14a0*/  IADD3 R14, P0, PT, R9, R14, RZ ;  /* 0x0000000e090e7210 */ /* 0x000fca0007f1e0ff */
[----:B------:R-:W-:Y:S01]  /*14b0*/  IMAD.X R15, RZ, RZ, R5, P0 ;  /* 0x000000ffff0f7224 */ /* 0x000fe200000e0605 */
[----:B-1----:R-:W-:-:S04]  /*14c0*/  LEA R16, P0, R14, UR4, 0x2 ;  /* 0x000000040e107c11 */ /* 0x002fc8000f8010ff */
[----:B------:R-:W-:-:S05]  /*14d0*/  LEA.HI.X R17, R14, UR5, R15, 0x2, P0 ;  /* 0x000000050e117c11 */ /* 0x000fca00080f140f */
[----:B------:R-:W3:Y:S01]  /*14e0*/  LDG.E R25, desc[UR16][R16.64] ;  /* 0x0000001010197981 */ /* 0x000ee2000c1e1900 */
[----:B------:R-:W-:-:S05]  /*14f0*/  IMAD R14, R2, UR6, R13 ;  /* 0x00000006020e7c24 */ /* 0x000fca000f8e020d */
[----:B------:R-:W-:-:S04]  /*1500*/  IADD3 R15, P0, PT, R3, R14, RZ ;  /* 0x0000000e030f7210 */ /* 0x000fc80007f1e0ff */
[----:B------:R-:W-:Y:S02]  /*1510*/  LEA.HI.X.SX32 R28, R14, R4, 0x1, P0 ;  /* 0x000000040e1c7211 */ /* 0x000fe400000f0eff */
[----:B--2---:R-:W-:-:S04]  /*1520*/  LEA R14, P0, R15, UR14, 0x2 ;  /* 0x0000000e0f0e7c11 */ /* 0x004fc8000f8010ff */
[----:B------:R-:W-:-:S05]  /*1530*/  LEA.HI.X R15, R15, UR15, R28, 0x2, P0 ;  /* 0x0000000f0f0f7c11 */ /* 0x000fca00080f141c */
[----:B---3--:R0:W-:Y:S04]  /*1540*/  STG.E desc[UR16][R14.64], R25 ;  /* 0x000000190e007986 */ /* 0x0081e8000c101910 */
[----:B------:R-:W2:Y:S04]  /*1550*/  LDG.E R29, desc[UR16][R16.64+0x4] ;  /* 0x00000410101d7981 */ /* 0x000ea8000c1e1900 */
[----:B--2---:R1:W-:Y:S04]  /*1560*/  STG.E desc[UR16][R14.64+0x4], R29 ;  /* 0x0000041d0e007986 */ /* 0x0043e8000c101910 */
        /* <DEDUP_REMOVED lines=8> */
[----:B0-----:R-:W2:Y:S04]  /*15f0*/  LDG.E R25, desc[UR16][R16.64+0x18] ;  /* 0x0000181010197981 */ /* 0x001ea8000c1e1900 */
[----:B--2---:R3:W-:Y:S04]  /*1600*/  STG.E desc[UR16][R14.64+0x18], R25 ;  /* 0x000018190e007986 */ /* 0x0047e8000c101910 */
[----:B-1----:R-:W2:Y:S01]  /*1610*/  LDG.E R29, desc[UR16][R16.64+0x1c] ;  /* 0x00001c10101d7981 */ /* 0x002ea2000c1e1900 */
[----:B------:R-:W-:-:S05]  /*1620*/  VIADD R13, R13, 0x8 ;  /* 0x000000080d0d7836 */ /* 0x000fca0000000000 */
[----:B------:R-:W-:Y:S01]  /*1630*/  ISETP.NE.AND P0, PT, R13, UR10, PT ;  /* 0x0000000a0d007c0c */ /* 0x000fe2000bf05270 */
[----:B--2---:R3:W-:-:S12]  /*1640*/  STG.E desc[UR16][R14.64+0x1c], R29 ;  /* 0x00001c1d0e007986 */ /* 0x0047d8000c101910 */
[----:B------:R-:W-:Y:S05]  /*1650*/  @P0 BRA `(.L_x_38) ;  /* 0xfffffffc008c0947 */ /* 0x000fea000383ffff */
[----:B------:R-:W-:-:S07]  /*1660*/  MOV R13, UR10 ;  /* 0x0000000a000d7c02 */ /* 0x000fce0008000f00 */
.L_x_37:
[----:B------:R-:W-:-:S09]  /*1670*/  UISETP.NE.AND UP1, UPT, UR21, URZ, UPT ;  /* 0x000000ff1500728c */ /* 0x000fd2000bf25270 */
[----:B------:R-:W-:Y:S05]  /*1680*/  BRA.U !UP1, `(.L_x_36) ;  /* 0x0000000509147547 */ /* 0x000fea000b800000 */
[----:B------:R-:W-:Y:S02]  /*1690*/  UIADD3 UR4, UPT, UPT, UR21, -0x1, URZ ;  /* 0xffffffff15047890 */ /* 0x000fe4000fffe0ff */
[----:B------:R-:W-:Y:S02]  /*16a0*/  UISETP.NE.AND UP2, UPT, UR22, URZ, UPT ;  /* 0x000000ff1600728c */ /* 0x000fe4000bf45270 */
[----:B------:R-:W-:-:S09]  /*16b0*/  UISETP.GE.U32.AND UP1, UPT, UR4, 0x3, UPT ;  /* 0x000000030400788c */ /* 0x000fd2000bf26070 */
[----:B------:R-:W-:Y:S05]  /*16c0*/  BRA.U !UP1, `(.L_x_39) ;  /* 0x0000000109647547 */ /* 0x000fea000b800000 */
[----:B------:R-:W1:Y:S01]  /*16d0*/  LDCU.64 UR4, c[0x0][0x3a0] ;  /* 0x00007400ff0477ac */ /* 0x000e620008000a00 */
[----:B0--3--:R-:W-:Y:S01]  /*16e0*/  IMAD.IADD R14, R6, 0x1, R13 ;  /* 0x00000001060e7824 */ /* 0x009fe200078e020d */
[----:B------:R-:W0:Y:S04]  /*16f0*/  LDCU.64 UR14, c[0x0][0x3c0] ;  /* 0x00007800ff0e77ac */ /* 0x000e280008000a00 */
[----:B------:R-:W-:-:S05]  /*1700*/  IADD3 R14, P0, PT, R9, R14, RZ ;  /* 0x0000000e090e7210 */ /* 0x000fca0007f1e0ff */
[----:B------:R-:W-:Y:S01]  /*1710*/  IMAD.X R15, RZ, RZ, R5, P0 ;  /* 0x000000ffff0f7224 */ /* 0x000fe200000e0605 */
[----:B-1----:R-:W-:-:S04]  /*1720*/  LEA R28, P0, R14, UR4, 0x2 ;  /* 0x000000040e1c7c11 */ /* 0x002fc8000f8010ff */
[----:B------:R-:W-:-:S06]  /*1730*/  LEA.HI.X R29, R14, UR5, R15, 0x2, P0 ;  /* 0x000000050e1d7c11 */ /* 0x000fcc00080f140f */
[----:B------:R-:W2:Y:S01]  /*1740*/  LDG.E R29, desc[UR16][R28.64] ;  /* 0x000000101c1d7981 */ /* 0x000ea2000c1e1900 */
[----:B------:R-:W-:Y:S01]  /*1750*/  IMAD R15, R2, UR6, R13 ;  /* 0x00000006020f7c24 */ /* 0x000fe2000f8e020d */
[----:B------:R-:W-:-:S04]  /*1760*/  IADD3 R17, P1, P2, R9, R13, R6 ;  /* 0x0000000d09117210 */ /* 0x000fc80007a3e006 */
[----:B------:R-:W-:Y:S02]  /*1770*/  IADD3 R25, P0, PT, R3, R15, RZ ;  /* 0x0000000f03197210 */ /* 0x000fe40007f1e0ff */
[----:B------:R-:W-:Y:S02]  /*1780*/  IADD3.X R30, PT, PT, R5, RZ, RZ, P1, P2 ;  /* 0x000000ff051e7210 */ /* 0x000fe40000fe44ff */
[----:B------:R-:W-:Y:S02]  /*1790*/  LEA R14, P1, R17, UR4, 0x2 ;  /* 0x00000004110e7c11 */ /* 0x000fe4000f8210ff */
[----:B------:R-:W-:Y:S02]  /*17a0*/  LEA.HI.X.SX32 R32, R15, R4, 0x1, P0 ;  /* 0x000000040f207211 */ /* 0x000fe400000f0eff */
[----:B0-----:R-:W-:Y:S02]  /*17b0*/  LEA R16, P0, R25, UR14, 0x2 ;  /* 0x0000000e19107c11 */ /* 0x001fe4000f8010ff */
[----:B------:R-:W-:-:S02]  /*17c0*/  LEA.HI.X R15, R17, UR5, R30, 0x2, P1 ;  /* 0x00000005110f7c11 */ /* 0x000fc400088f141e */
[----:B------:R-:W-:-:S05]  /*17d0*/  LEA.HI.X R17, R25, UR15, R32, 0x2, P0 ;  /* 0x0000000f19117c11 */ /* 0x000fca00080f1420 */
[----:B--2---:R1:W-:Y:S04]  /*17e0*/  STG.E desc[UR16][R16.64], R29 ;  /* 0x0000001d10007986 */ /* 0x0043e8000c101910 */
[----:B------:R-:W2:Y:S04]  /*17f0*/  LDG.E R25, desc[UR16][R14.64+0x4] ;  /* 0x000004100e197981 */ /* 0x000ea8000c1e1900 */
[----:B--2---:R1:W-:Y:S04]  /*1800*/  STG.E desc[UR16][R16.64+0x4], R25 ;  /* 0x0000041910007986 */ /* 0x0043e8000c101910 */
[----:B------:R-:W2:Y:S04]  /*1810*/  LDG.E R31, desc[UR16][R14.64+0x8] ;  /* 0x000008100e1f7981 */ /* 0x000ea8000c1e1900 */
[----:B--2---:R1:W-:Y:S04]  /*1820*/  STG.E desc[UR16][R16.64+0x8], R31 ;  /* 0x0000081f10007986 */ /* 0x0043e8000c101910 */
[----:B------:R-:W2:Y:S01]  /*1830*/  LDG.E R33, desc[UR16][R14.64+0xc] ;  /* 0x00000c100e217981 */ /* 0x000ea2000c1e1900 */
[----:B------:R-:W-:-:S03]  /*1840*/  VIADD R13, R13, 0x4 ;  /* 0x000000040d0d7836 */ /* 0x000fc60000000000 */
[----:B--2---:R1:W-:Y:S04]  /*1850*/  STG.E desc[UR16][R16.64+0xc], R33 ;  /* 0x00000c2110007986 */ /* 0x0043e8000c101910 */
.L_x_39:
[----:B------:R-:W-:Y:S05]  /*1860*/  BRA.U !UP2, `(.L_x_36) ;  /* 0x000000010a9c7547 */ /* 0x000fea000b800000 */
[----:B------:R-:W-:Y:S02]  /*1870*/  UISETP.NE.AND UP1, UPT, UR22, 0x1, UPT ;  /* 0x000000011600788c */ /* 0x000fe4000bf25270 */
[----:B------:R-:W-:-:S07]  /*1880*/  ULOP3.LUT UP2, URZ, UR6, 0x1, URZ, 0xc0, !UPT ;  /* 0x0000000106ff7892 */ /* 0x000fce000f84c0ff */
[----:B------:R-:W-:Y:S05]  /*1890*/  BRA.U !UP1, `(.L_x_40) ;  /* 0x0000000109547547 */ /* 0x000fea000b800000 */
[----:B------:R-:W2:Y:S01]  /*18a0*/  LDCU.64 UR4, c[0x0][0x3a0] ;  /* 0x00007400ff0477ac */ /* 0x000ea20008000a00 */
[----:B0--3--:R-:W-:Y:S01]  /*18b0*/  IADD3 R14, PT, PT, R6, R13, RZ ;  /* 0x0000000d060e7210 */ /* 0x009fe20007ffe0ff */
[----:B------:R-:W0:Y:S03]  /*18c0*/  LDCU.64 UR14, c[0x0][0x3c0] ;  /* 0x00007800ff0e77ac */ /* 0x000e260008000a00 */
[----:B------:R-:W-:-:S05]  /*18d0*/  IADD3 R14, P0, PT, R9, R14, RZ ;  /* 0x0000000e090e7210 */ /* 0x000fca0007f1e0ff */
[----:B------:R-:W-:Y:S01]  /*18e0*/  IMAD.X R15, RZ, RZ, R5, P0 ;  /* 0x000000ffff0f7224 */ /* 0x000fe200000e0605 */
[----:B--2---:R-:W-:-:S04]  /*18f0*/  LEA R28, P0, R14, UR4, 0x2 ;  /* 0x000000040e1c7c11 */ /* 0x004fc8000f8010ff */
[----:B-1----:R-:W-:-:S06]  /*1900*/  LEA.HI.X R29, R14, UR5, R15, 0x2, P0 ;  /* 0x000000050e1d7c11 */ /* 0x002fcc00080f140f */
[----:B------:R-:W2:Y:S01]  /*1910*/  LDG.E R29, desc[UR16][R28.64] ;  /* 0x000000101c1d7981 */ /* 0x000ea2000c1e1900 */
[----:B------:R-:W-:Y:S01]  /*1920*/  IMAD R15, R2, UR6, R13 ;  /* 0x00000006020f7c24 */ /* 0x000fe2000f8e020d */
[----:B------:R-:W-:-:S04]  /*1930*/  IADD3 R25, P1, P2, R9, R13, R6 ;  /* 0x0000000d09197210 */ /* 0x000fc80007a3e006 */
[----:B------:R-:W-:Y:S02]  /*1940*/  IADD3 R17, P0, PT, R3, R15, RZ ;  /* 0x0000000f03117210 */ /* 0x000fe40007f1e0ff */
[----:B------:R-:W-:Y:S02]  /*1950*/  IADD3.X R32, PT, PT, R5, RZ, RZ, P1, P2 ;  /* 0x000000ff05207210 */ /* 0x000fe40000fe44ff */
[----:B------:R-:W-:Y:S02]  /*1960*/  LEA.HI.X.SX32 R30, R15, R4, 0x1, P0 ;  /* 0x000000040f1e7211 */ /* 0x000fe400000f0eff */
[----:B------:R-:W-:Y:S02]  /*1970*/  LEA R14, P1, R25, UR4, 0x2 ;  /* 0x00000004190e7c11 */ /* 0x000fe4000f8210ff */
[----:B0-----:R-:W-:Y:S02]  /*1980*/  LEA R16, P0, R17, UR14, 0x2 ;  /* 0x0000000e11107c11 */ /* 0x001fe4000f8010ff */
[----:B------:R-:W-:-:S02]  /*1990*/  LEA.HI.X R15, R25, UR5, R32, 0x2, P1 ;  /* 0x00000005190f7c11 */ /* 0x000fc400088f1420 */
[----:B------:R-:W-:-:S05]  /*19a0*/  LEA.HI.X R17, R17, UR15, R30, 0x2, P0 ;  /* 0x0000000f11117c11 */ /* 0x000fca00080f141e */
[----:B--2---:R2:W-:Y:S04]  /*19b0*/  STG.E desc[UR16][R16.64], R29 ;  /* 0x0000001d10007986 */ /* 0x0045e8000c101910 */
[----:B------:R-:W3:Y:S01]  /*19c0*/  LDG.E R15, desc[UR16][R14.64+0x4] ;  /* 0x000004100e0f7981 */ /* 0x000ee2000c1e1900 */
[----:B------:R-:W-:-:S03]  /*19d0*/  VIADD R13, R13, 0x2 ;  /* 0x000000020d0d7836 */ /* 0x000fc60000000000 */
[----:B---3--:R2:W-:Y:S04]  /*19e0*/  STG.E desc[UR16][R16.64+0x4], R15 ;  /* 0x0000040f10007986 */ /* 0x0085e8000c101910 */
.L_x_40:
[----:B------:R-:W-:Y:S05]  /*19f0*/  BRA.U !UP2, `(.L_x_36) ;  /* 0x000000010a387547 */ /* 0x000fea000b800000 */
[----:B------:R-:W0:Y:S01]  /*1a00*/  LDCU.64 UR4, c[0x0][0x3a0] ;  /* 0x00007400ff0477ac */ /* 0x000e220008000a00 */
[----:B------:R-:W-:-:S05]  /*1a10*/  IMAD.IADD R6, R6, 0x1, R13 ;  /* 0x0000000106067824 */ /* 0x000fca00078e020d */
[----:B------:R-:W-:-:S04]  /*1a20*/  IADD3 R6, P0, PT, R9, R6, RZ ;  /* 0x0000000609067210 */ /* 0x000fc80007f1e0ff */
[----:B------:R-:W-:Y:S02]  /*1a30*/  IADD3.X R5, PT, PT, RZ, R5, RZ, P0, !PT ;  /* 0x00000005ff057210 */ /* 0x000fe400007fe4ff */
[----:B0--3--:R-:W-:-:S04]  /*1a40*/  LEA R14, P0, R6, UR4, 0x2 ;  /* 0x00000004060e7c11 */ /* 0x009fc8000f8010ff */
[----:B--2---:R-:W-:Y:S01]  /*1a50*/  LEA.HI.X R15, R6, UR5, R5, 0x2, P0 ;  /* 0x00000005060f7c11 */ /* 0x004fe200080f1405 */
[----:B------:R-:W1:Y:S05]  /*1a60*/  LDCU.64 UR4, c[0x0][0x3c0] ;  /* 0x00007800ff0477ac */ /* 0x000e6a0008000a00 */
[----:B------:R-:W2:Y:S01]  /*1a70*/  LDG.E R15, desc[UR16][R14.64] ;  /* 0x000000100e0f7981 */ /* 0x000ea2000c1e1900 */
[----:B------:R-:W-:-:S05]  /*1a80*/  IMAD R2, R2, UR6, R13 ;  /* 0x0000000602027c24 */ /* 0x000fca000f8e020d */
[----:B------:R-:W-:-:S04]  /*1a90*/  IADD3 R5, P0, PT, R3, R2, RZ ;  /* 0x0000000203057210 */ /* 0x000fc80007f1e0ff */
[----:B------:R-:W-:Y:S02]  /*1aa0*/  LEA.HI.X.SX32 R2, R2, R4, 0x1, P0 ;  /* 0x0000000402027211 */ /* 0x000fe400000f0eff */
[----:B-1----:R-:W-:-:S04]  /*1ab0*/  LEA R16, P0, R5, UR4, 0x2 ;  /* 0x0000000405107c11 */ /* 0x002fc8000f8010ff */
[----:B------:R-:W-:-:S05]  /*1ac0*/  LEA.HI.X R17, R5, UR5, R2, 0x2, P0 ;  /* 0x0000000505117c11 */ /* 0x000fca00080f1402 */
[----:B--2---:R4:W-:Y:S04]  /*1ad0*/  STG.E desc[UR16][R16.64], R15 ;  /* 0x0000000f10007986 */ /* 0x0049e8000c101910 */
.L_x_36:
[----:B------:R-:W5:Y:S02]  /*1ae0*/  LDG.E R2, desc[UR16][R26.64] ;  /* 0x000000101a027981 */ /* 0x000f64000c1e1900 */
[----:B-----5:R-:W-:-:S05]  /*1af0*/  VIADD R5, R2, 0x1 ;  /* 0x0000000102057836 */ /* 0x020fca0000000000 */
[----:B------:R0:W-:Y:S02]  /*1b00*/  STG.E desc[UR16][R26.64], R5 ;  /* 0x000000051a007986 */ /* 0x0001e4000c101910 */
.L_x_35:
[----:B------:R-:W-:Y:S05]  /*1b10*/  BSYNC.RECONVERGENT B1 ;  /* 0x0000000000017941 */ /* 0x000fea0003800200 */
.L_x_34:
[----:B------:R-:W5:Y:S01]  /*1b20*/  LDCU UR4, c[0x0][0x384] ;  /* 0x00007080ff0477ac */ /* 0x000f620008000800 */
[----:B0-----:R-:W-:-:S05]  /*1b30*/  VIADD R24, R24, 0x1 ;  /* 0x0000000118187836 */ /* 0x001fca0000000000 */
[----:B-----5:R-:W-:-:S13]  /*1b40*/  ISETP.NE.AND P0, PT, R24, UR4, PT ;  /* 0x0000000418007c0c */ /* 0x020fda000bf05270 */
[----:B------:R-:W-:Y:S05]  /*1b50*/  @P0 BRA `(.L_x_41) ;  /* 0xfffffff000d40947 */ /* 0x000fea000383ffff */
[----:B------:R-:W0:Y:S01]  /*1b60*/  LDCU UR4, c[0x0][0x380] ;  /* 0x00007000ff0477ac */ /* 0x000e220008000800 */
[----:B------:R-:W-:-:S05]  /*1b70*/  VIADD R7, R7, UR7 ;  /* 0x0000000707077c36 */ /* 0x000fca0008000000 */
[----:B0-----:R-:W-:-:S13]  /*1b80*/  ISETP.GE.AND P0, PT, R7, UR4, PT ;  /* 0x0000000407007c0c */ /* 0x001fda000bf06270 */
[----:B------:R-:W-:Y:S05]  /*1b90*/  @!P0 BRA `(.L_x_42) ;  /* 0xffffffe400b88947 */ /* 0x000fea000383ffff */
[----:B------:R-:W-:Y:S05]  /*1ba0*/  BSYNC.RECONVERGENT B0 ;  /* 0x0000000000007941 */ /* 0x000fea0003800200 */
.L_x_14:
[----:B------:R-:W-:Y:S05]  /*1bb0*/  EXIT ;  /* 0x000000000000794d */ /* 0x000fea0003800000 */
.L_x_13:
[----:B------:R-:W-:Y:S01]  /*1bc0*/  IMAD.U32 R3, RZ, RZ, UR12 ;  /* 0x0000000cff037e24 */ /* 0x000fe2000f8e00ff */
[----:B------:R-:W-:-:S04]  /*1bd0*/  MOV R0, UR13 ;  /* 0x0000000d00007c02 */ /* 0x000fc80008000f00 */
[----:B------:R-:W-:-:S04]  /*1be0*/  VIMNMX3 R0, R3, UR11, R0, PT ;  /* 0x0000000b03007c0f */ /* 0x000fc8000b800100 */
[----:B------:R-:W-:-:S13]  /*1bf0*/  ISETP.GE.AND P0, PT, R0, 0x1, PT ;  /* 0x000000010000780c */ /* 0x000fda0003f06270 */
[----:B------:R-:W-:Y:S05]  /*1c00*/  @!P0 EXIT ;  /* 0x000000000000894d */ /* 0x000fea0003800000 */
[----:B------:R-:W-:Y:S02]  /*1c10*/  ULOP3.LUT UR6, UR13, 0x3, URZ, 0xc0, !UPT ;  /* 0x000000030d067892 */ /* 0x000fe4000f8ec0ff */
[----:B------:R-:W-:-:S12]  /*1c20*/  ULOP3.LUT UR13, UR13, 0x7ffffffc, URZ, 0xc0, !UPT ;  /* 0x7ffffffc0d0d7892 */ /* 0x000fd8000f8ec0ff */
.L_x_55:
[----:B0-----:R-:W0:Y:S01]  /*1c30*/  LDC.64 R14, c[0x0][0x3a8] ;  /* 0x0000ea00ff0e7b82 */ /* 0x001e220000000a00 */
[----:B------:R-:W-:-:S04]  /*1c40*/  IMAD R3, R7, 0x6, RZ ;  /* 0x0000000607037824 */ /* 0x000fc800078e02ff */
[----:B0-----:R-:W-:-:S05]  /*1c50*/  IMAD.WIDE R14, R3, 0x4, R14 ;  /* 0x00000004030e7825 */ /* 0x001fca00078e020e */
[----:B--234-:R-:W2:Y:S04]  /*1c60*/  LDG.E R0, desc[UR16][R14.64+0xc] ;  /* 0x00000c100e007981 */ /* 0x01cea8000c1e1900 */
[----:B------:R0:W5:Y:S04]  /*1c70*/  LDG.E R10, desc[UR16][R14.64] ;  /* 0x000000100e0a7981 */ /* 0x000168000c1e1900 */
[----:B------:R0:W5:Y:S04]  /*1c80*/  LDG.E R3, desc[UR16][R14.64+0x4] ;  /* 0x000004100e037981 */ /* 0x000168000c1e1900 */
[----:B------:R0:W5:Y:S04]  /*1c90*/  LDG.E R4, desc[UR16][R14.64+0x8] ;  /* 0x000008100e047981 */ /* 0x000168000c1e1900 */
[----:B------:R0:W5:Y:S04]  /*1ca0*/  LDG.E R8, desc[UR16][R14.64+0x10] ;  /* 0x000010100e087981 */ /* 0x000168000c1e1900 */
[----:B------:R0:W5:Y:S01]  /*1cb0*/  LDG.E R9, desc[UR16][R14.64+0x14] ;  /* 0x000014100e097981 */ /* 0x000162000c1e1900 */
[----:B-1----:R-:W1:Y:S01]  /*1cc0*/  MUFU.RCP R5, UR18 ;  /* 0x0000001200057d08 */ /* 0x002e620008001000 */
[----:B------:R-:W-:Y:S01]  /*1cd0*/  IMAD.U32 R2, RZ, RZ, UR18 ;  /* 0x00000012ff027e24 */ /* 0x000fe2000f8e00ff */
[----:B------:R-:W-:Y:S03]  /*1ce0*/  BSSY.RECONVERGENT B0, `(.L_x_43) ;  /* 0x000000d000007945 */ /* 0x000fe60003800200 */
[----:B-1----:R-:W-:-:S04]  /*1cf0*/  FFMA R2, R5, -R2, 1 ;  /* 0x3f80000005027423 */ /* 0x002fc80000000802 */
[----:B------:R-:W-:Y:S01]  /*1d00*/  FFMA R5, R5, R2, R5 ;  /* 0x0000000205057223 */ /* 0x000fe20000000005 */
[----:B--2---:R-:W1:Y:S03]  /*1d10*/  FCHK P0, R0, UR18 ;  /* 0x0000001200007d02 */ /* 0x004e660008000000 */
[----:B------:R-:W-:-:S04]  /*1d20*/  FFMA R11, R5, R0, RZ ;  /* 0x00000000050b7223 */ /* 0x000fc800000000ff */
[----:B------:R-:W-:-:S04]  /*1d30*/  FFMA R12, R11, -UR18, R0 ;  /* 0x800000120b0c7c23 */ /* 0x000fc80008000000 */
[----:B------:R-:W-:Y:S01]  /*1d40*/  FFMA R12, R5, R12, R11 ;  /* 0x0000000c050c7223 */ /* 0x000fe2000000000b */
[----:B01----:R-:W-:Y:S06]  /*1d50*/  @!P0 BRA `(.L_x_44) ;  /* 0x0000000000148947 */ /* 0x003fec0003800000 */
[----:B------:R-:W-:Y:S01]  /*1d60*/  IMAD.MOV.U32 R5, RZ, RZ, R0 ;  /* 0x000000ffff057224 */ /* 0x000fe200078e0000 */
[----:B------:R-:W-:Y:S02]  /*1d70*/  MOV R2, UR18 ;  /* 0x0000001200027c02 */ /* 0x000fe40008000f00 */
[----:B------:R-:W-:-:S07]  /*1d80*/  MOV R6, 0x1da0 ;  /* 0x00001da000067802 */ /* 0x000fce0000000f00 */
[----:B-----5:R-:W-:Y:S05]  /*1d90*/  CALL.REL.NOINC `($__internal_0_$__cuda_sm3x_div_rn_noftz_f32_slowpath) ;  /* 0x0000000800647944 */ /* 0x020fea0003c00000 */
[----:B------:R-:W-:-:S07]  /*1da0*/  IMAD.MOV.U32 R12, RZ, RZ, R2 ;  /* 0x000000ffff0c7224 */ /* 0x000fce00078e0002 */
.L_x_44:
[----:B------:R-:W-:Y:S05]  /*1db0*/  BSYNC.RECONVERGENT B0 ;  /* 0x0000000000007941 */ /* 0x000fea0003800200 */
.L_x_43:
        /* <DEDUP_REMOVED lines=10> */
[----:B------:R-:W-:Y:S01]  /*1e60*/  MOV R5, R8 ;  /* 0x0000000800057202 */ /* 0x000fe20000000f00 */
[----:B------:R-:W-:Y:S01]  /*1e70*/  IMAD.U32 R2, RZ, RZ, UR19 ;  /* 0x00000013ff027e24 */ /* 0x000fe2000f8e00ff */
[----:B------:R-:W-:-:S07]  /*1e80*/  MOV R6, 0x1ea0 ;  /* 0x00001ea000067802 */ /* 0x000fce0000000f00 */
[----:B------:R-:W-:Y:S05]  /*1e90*/  CALL.REL.NOINC `($__internal_0_$__cuda_sm3x_div_rn_noftz_f32_slowpath) ;  /* 0x0000000800247944 */ /* 0x000fea0003c00000 */
[----:B------:R-:W-:-:S07]  /*1ea0*/  IMAD.MOV.U32 R11, RZ, RZ, R2 ;  /* 0x000000ffff0b7224 */ /* 0x000fce00078e0002 */
.L_x_46:
[----:B------:R-:W-:Y:S05]  /*1eb0*/  BSYNC.RECONVERGENT B0 ;  /* 0x0000000000007941 */ /* 0x000fea0003800200 */
.L_x_45:
[----:B------:R-:W0:Y:S01]  /*1ec0*/  MUFU.RCP R2, UR20 ;  /* 0x0000001400027d08 */ /* 0x000e220008001000 */
[----:B------:R-:W-:Y:S01]  /*1ed0*/  MOV R5, UR20 ;  /* 0x0000001400057c02 */ /* 0x000fe20008000f00 */
        /* <DEDUP_REMOVED lines=12> */
.L_x_48:
[----:B------:R-:W-:Y:S05]  /*1fa0*/  BSYNC.RECONVERGENT B0 ;  /* 0x0000000000007941 */ /* 0x000fea0003800200 */
.L_x_47:
[----:B------:R-:W-:Y:S01]  /*1fb0*/  F2F.F64.F32 R14, R10 ;  /* 0x0000000a000e7310 */ /* 0x000fe20000201800 */
[----:B------:R-:W0:Y:S01]  /*1fc0*/  LDC.64 R22, c[0x0][0x3d0] ;  /* 0x0000f400ff167b82 */ /* 0x000e220000000a00 */
[----:B------:R-:W-:Y:S01]  /*1fd0*/  FADD R3, R3, -R8 ;  /* 0x8000000803037221 */ /* 0x000fe20000000000 */
[----:B------:R-:W-:-:S05]  /*1fe0*/  UMOV UR4, URZ ;  /* 0x000000ff00047c82 */ /* 0x000fca0008000000 */
[----:B------:R-:W-:Y:S08]  /*1ff0*/  F2F.F64.F32 R4, R4 ;  /* 0x0000000400047310 */ /* 0x000ff00000201800 */
[----:B------:R-:W1:Y:S08]  /*2000*/  F2F.F64.F32 R18, R9 ;  /* 0x0000000900127310 */ /* 0x000e700000201800 */
[----:B------:R-:W2:Y:S01]  /*2010*/  F2F.F64.F32 R16, R0 ;  /* 0x0000000000107310 */ /* 0x000ea20000201800 */
[----:B-1----:R-:W-:-:S07]  /*2020*/  DFMA R18, R18, -0.5, R4 ;  /* 0xbfe000001212782b */ /* 0x002fce0000000004 */
[----:B------:R-:W-:Y:S01]  /*2030*/  F2F.F64.F32 R12, R12 ;  /* 0x0000000c000c7310 */ /* 0x000fe20000201800 */
[----:B--2---:R-:W-:-:S07]  /*2040*/  DFMA R20, R16, -0.5, R14 ;  /* 0xbfe000001014782b */ /* 0x004fce000000000e */
[----:B------:R1:W-:Y:S08]  /*2050*/  F2F.F32.F64 R6, R18 ;  /* 0x0000001200067310 */ /* 0x0003f00000301000 */
[----:B------:R-:W2:Y:S01]  /*2060*/  F2F.F32.F64 R5, R20 ;  /* 0x0000001400057310 */ /* 0x000ea20000301000 */
[----:B-1----:R-:W-:-:S04]  /*2070*/  IMAD R19, R7, UR8, RZ ;  /* 0x0000000807137c24 */ /* 0x002fc8000f8e02ff */
[----:B0-----:R-:W-:-:S03]  /*2080*/  IMAD.WIDE R18, R19, 0x4, R22 ;  /* 0x0000000413127825 */ /* 0x001fc600078e0216 */
[----:B------:R0:W1:Y:S08]  /*2090*/  F2F.F64.F32 R14, R2 ;  /* 0x00000002000e7310 */ /* 0x0000700000201800 */
[----:B------:R0:W3:Y:S08]  /*20a0*/  F2F.F64.F32 R16, R11 ;  /* 0x0000000b00107310 */ /* 0x0000f00000201800 */
[----:B------:R-:W4:Y:S08]  /*20b0*/  F2F.F64.F32 R2, R3 ;  /* 0x0000000300027310 */ /* 0x000f300000201800 */
[----:B--2---:R-:W2:Y:S08]  /*20c0*/  F2F.F64.F32 R4, R5 ;  /* 0x0000000500047310 */ /* 0x004eb00000201800 */
[----:B-1-34-:R0:W0:Y:S02]  /*20d0*/  F2F.F64.F32 R8, R6 ;  /* 0x0000000600087310 */ /* 0x01a0240000201800 */
.L_x_54:
[----:B0-----:R-:W0:Y:S01]  /*20e0*/  I2F.F64.U32 R10, UR4 ;  /* 0x00000004000a7d12 */ /* 0x001e220008201800 */
[----:B-1----:R-:W1:Y:S01]  /*20f0*/  LDCU UR9, c[0x0][0x38c] ;  /* 0x00007180ff0977ac */ /* 0x002e620008000800 */
[----:B------:R-:W-:Y:S01]  /*2100*/  MOV R29, RZ ;  /* 0x000000ff001d7202 */ /* 0x000fe20000000f00 */
[----:B------:R-:W-:Y:S01]  /*2110*/  UMOV UR5, UR4 ;  /* 0x0000000400057c82 */ /* 0x000fe20008000000 */
[----:B------:R-:W-:Y:S01]  /*2120*/  UIADD3 UR4, UPT, UPT, UR4, 0x1, URZ ;  /* 0x0000000104047890 */ /* 0x000fe2000fffe0ff */
[----:B0-----:R-:W-:-:S03]  /*2130*/  DADD R10, R10, 0.5 ;  /* 0x3fe000000a0a7429 */ /* 0x001fc60000000000 */
[----:B-1----:R-:W-:-:S05]  /*2140*/  UISETP.NE.AND UP0, UPT, UR4, UR9, UPT ;  /* 0x000000090400728c */ /* 0x002fca000bf05270 */
[----:B--2---:R-:W-:-:S06]  /*2150*/  DFMA R10, R12, R10, R4 ;  /* 0x0000000a0c0a722b */ /* 0x004fcc0000000004 */
[----:B---34-:R0:W1:Y:S05]  /*2160*/  F2F.F32.F64 R28, R10 ;  /* 0x0000000a001c7310 */ /* 0x01806a0000301000 */
.L_x_53:
[----:B0-234-:R-:W2:Y:S01]  /*2170*/  I2F.F64.U32 R20, R29 ;  /* 0x0000001d00147312 */ /* 0x01dea20000201800 */
[----:B0-----:R-:W0:Y:S01]  /*2180*/  LDC.64 R10, c[0x0][0x390] ;  /* 0x0000e400ff0a7b82 */ /* 0x001e220000000a00 */
[----:B--2---:R-:W-:-:S08]  /*2190*/  DADD R20, R20, 0.5 ;  /* 0x3fe0000014147429 */ /* 0x004fd00000000000 */
[----:B------:R-:W-:Y:S01]  /*21a0*/  DFMA R20, R16, R20, R2 ;  /* 0x000000141014722b */ /* 0x000fe20000000002 */
[----:B0-----:R-:W-:Y:S01]  /*21b0*/  ISETP.GE.U32.AND P0, PT, R11, 0x4, PT ;  /* 0x000000040b00780c */ /* 0x001fe20003f06070 */
[----:B------:R-:W-:Y:S02]  /*21c0*/  IMAD R6, R10, UR5, R29 ;  /* 0x000000050a067c24 */ /* 0x000fe4000f8e021d */
[----:B------:R-:W-:Y:S02]  /*21d0*/  VIADD R29, R29, 0x1 ;  /* 0x000000011d1d7836 */ /* 0x000fe40000000000 */
[----:B------:R0:W2:Y:S03]  /*21e0*/  F2F.F32.F64 R0, R20 ;  /* 0x0000001400007310 */ /* 0x0000a60000301000 */
[----:B------:R-:W-:Y:S01]  /*21f0*/  ISETP.NE.AND P1, PT, R29, R10, PT ;  /* 0x0000000a1d00720c */ /* 0x000fe20003f25270 */
[----:B------:R-:W-:-:S04]  /*2200*/  IMAD.MOV.U32 R10, RZ, RZ, RZ ;  /* 0x000000ffff0a7224 */ /* 0x000fc800078e00ff */
[----:B------:R-:W-:Y:S08]  /*2210*/  @!P0 BRA `(.L_x_49) ;  /* 0x00000000009c8947 */ /* 0x000ff00003800000 */
[----:B------:R-:W-:-:S07]  /*2220*/  MOV R10, RZ ;  /* 0x000000ff000a7202 */ /* 0x000fce0000000f00 */
.L_x_50:
[----:B---3--:R-:W3:Y:S01]  /*2230*/  I2F.F64.U32 R22, R10 ;  /* 0x0000000a00167312 */ /* 0x008ee20000201800 */
[C---:B------:R-:W-:Y:S01]  /*2240*/  VIADD R30, R10.reuse, 0x1 ;  /* 0x000000010a1e7836 */ /* 0x040fe20000000000 */
[C---:B------:R-:W-:Y:S01]  /*2250*/  IADD3 R32, PT, PT, R10.reuse, 0x3, RZ ;  /* 0x000000030a207810 */ /* 0x040fe20007ffe0ff */
[----:B------:R-:W-:-:S05]  /*2260*/  VIADD R31, R10, 0x2 ;  /* 0x000000020a1f7836 */ /* 0x000fca0000000000 */
[----:B------:R4:W5:Y:S01]  /*2270*/  I2F.F64.U32 R26, R30 ;  /* 0x0000001e001a7312 */ /* 0x0009620000201800 */
[----:B---3--:R-:W-:-:S07]  /*2280*/  DADD R24, R22, 0.5 ;  /* 0x3fe0000016187429 */ /* 0x008fce0000000000 */
[----:B0-----:R0:W3:Y:S01]  /*2290*/  I2F.F64.U32 R20, R31 ;  /* 0x0000001f00147312 */ /* 0x0010e20000201800 */
[----:B----4-:R-:W-:Y:S02]  /*22a0*/  IMAD R30, R6, R11, R10 ;  /* 0x0000000b061e7224 */ /* 0x010fe400078e020a */
[----:B------:R-:W-:Y:S01]  /*22b0*/  VIADD R10, R10, 0x4 ;  /* 0x000000040a0a7836 */ /* 0x000fe20000000000 */
[----:B-----5:R-:W-:-:S04]  /*22c0*/  DADD R26, R26, 0.5 ;  /* 0x3fe000001a1a7429 */ /* 0x020fc80000000000 */
[----:B------:R-:W4:Y:S01]  /*22d0*/  I2F.F64.U32 R22, R32 ;  /* 0x0000002000167312 */ /* 0x000f220000201800 */
[----:B------:R-:W-:Y:S01]  /*22e0*/  DFMA R24, R14, R24, R8 ;  /* 0x000000180e18722b */ /* 0x000fe20000000008 */
[----:B0-----:R-:W-:Y:S01]  /*22f0*/  IMAD R31, R30, 0x3, RZ ;  /* 0x000000031e1f7824 */ /* 0x001fe200078e02ff */
[----:B------:R-:W-:-:S03]  /*2300*/  ISETP.NE.AND P0, PT, R10, UR13, PT ;  /* 0x0000000d0a007c0c */ /* 0x000fc6000bf05270 */
[----:B------:R-:W-:Y:S01]  /*2310*/  IMAD.WIDE R30, R31, 0x4, R18 ;  /* 0x000000041f1e7825 */ /* 0x000fe200078e0212 */
[----:B---3--:R-:W-:Y:S02]  /*2320*/  DADD R20, R20, 0.5 ;  /* 0x3fe0000014147429 */ /* 0x008fe40000000000 */
[----:B------:R-:W-:Y:S02]  /*2330*/  DFMA R26, R14, R26, R8 ;  /* 0x0000001a0e1a722b */ /* 0x000fe40000000008 */
[----:B------:R-:W0:Y:S01]  /*2340*/  F2F.F32.F64 R24, R24 ;  /* 0x0000001800187310 */ /* 0x000e220000301000 */
[----:B-1----:R3:W-:Y:S01]  /*2350*/  STG.E desc[UR16][R30.64], R28 ;  /* 0x0000001c1e007986 */ /* 0x0027e2000c101910 */
[----:B----4-:R-:W-:-:S03]  /*2360*/  DADD R22, R22, 0.5 ;  /* 0x3fe0000016167429 */ /* 0x010fc60000000000 */
[----:B--2---:R3:W-:Y:S01]  /*2370*/  STG.E desc[UR16][R30.64+0x4], R0 ;  /* 0x000004001e007986 */ /* 0x0047e2000c101910 */
[C-C-:B------:R-:W-:Y:S02]  /*2380*/  DFMA R20, R14.reuse, R20, R8.reuse ;  /* 0x000000140e14722b */ /* 0x140fe40000000008 */
[----:B------:R-:W1:Y:S01]  /*2390*/  F2F.F32.F64 R26, R26 ;  /* 0x0000001a001a7310 */ /* 0x000e620000301000 */
[----:B------:R3:W-:Y:S01]  /*23a0*/  STG.E desc[UR16][R30.64+0xc], R28 ;  /* 0x00000c1c1e007986 */ /* 0x0007e2000c101910 */
[----:B------:R-:W-:-:S03]  /*23b0*/  DFMA R22, R14, R22, R8 ;  /* 0x000000160e16722b */ /* 0x000fc60000000008 */
[----:B------:R3:W-:Y:S03]  /*23c0*/  STG.E desc[UR16][R30.64+0x10], R0 ;  /* 0x000010001e007986 */ /* 0x0007e6000c101910 */
[----:B------:R-:W2:Y:S01]  /*23d0*/  F2F.F32.F64 R21, R20 ;  /* 0x0000001400157310 */ /* 0x000ea20000301000 */
[----:B0-----:R3:W-:Y:S04]  /*23e0*/  STG.E desc[UR16][R30.64+0x8], R24 ;  /* 0x000008181e007986 */ /* 0x0017e8000c101910 */
[----:B------:R3:W-:Y:S03]  /*23f0*/  STG.E desc[UR16][R30.64+0x18], R28 ;  /* 0x0000181c1e007986 */ /* 0x0007e6000c101910 */
[----:B------:R-:W0:Y:S01]  /*2400*/  F2F.F32.F64 R23, R22 ;  /* 0x0000001600177310 */ /* 0x000e220000301000 */
[----:B-1----:R3:W-:Y:S04]  /*2410*/  STG.E desc[UR16][R30.64+0x14], R26 ;  /* 0x0000141a1e007986 */ /* 0x0027e8000c101910 */
[----:B------:R3:W-:Y:S04]  /*2420*/  STG.E desc[UR16][R30.64+0x1c], R0 ;  /* 0x00001c001e007986 */ /* 0x0007e8000c101910 */
[----:B--2---:R3:W-:Y:S04]  /*2430*/  STG.E desc[UR16][R30.64+0x20], R21 ;  /* 0x000020151e007986 */ /* 0x0047e8000c101910 */
[----:B------:R3:W-:Y:S04]  /*2440*/  STG.E desc[UR16][R30.64+0x24], R28 ;  /* 0x0000241c1e007986 */ /* 0x0007e8000c101910 */
[----:B------:R3:W-:Y:S04]  /*2450*/  STG.E desc[UR16][R30.64+0x28], R0 ;  /* 0x000028001e007986 */ /* 0x0007e8000c101910 */
[----:B0-----:R3:W-:Y:S01]  /*2460*/  STG.E desc[UR16][R30.64+0x2c], R23 ;  /* 0x00002c171e007986 */ /* 0x0017e2000c101910 */
[----:B------:R-:W-:Y:S05]  /*2470*/  @P0 BRA `(.L_x_50) ;  /* 0xfffffffc006c0947 */ /* 0x000fea000383ffff */
[----:B------:R-:W-:-:S07]  /*2480*/  IMAD.U32 R10, RZ, RZ, UR13 ;  /* 0x0000000dff0a7e24 */ /* 0x000fce000f8e00ff */
.L_x_49:
[----:B------:R-:W-:-:S09]  /*2490*/  UISETP.NE.AND UP1, UPT, UR6, URZ, UPT ;  /* 0x000000ff0600728c */ /* 0x000fd2000bf25270 */
[----:B------:R-:W-:Y:S05]  /*24a0*/  BRA.U !UP1, `(.L_x_51) ;  /* 0x0000000109847547 */ /* 0x000fea000b800000 */
[----:B------:R-:W-:Y:S01]  /*24b0*/  UISETP.NE.AND UP1, UPT, UR6, 0x1, UPT ;  /* 0x000000010600788c */ /* 0x000fe2000bf25270 */
[----:B------:R-:W-:-:S08]  /*24c0*/  LOP3.LUT P0, RZ, R11, 0x1, RZ, 0xc0, !PT ;  /* 0x000000010bff7812 */ /* 0x000fd0000780c0ff */
[----:B------:R-:W-:Y:S05]  /*24d0*/  BRA.U !UP1, `(.L_x_52) ;  /* 0x00000001094c7547 */ /* 0x000fea000b800000 */
[----:B---3--:R-:W-:Y:S01]  /*24e0*/  IADD3 R26, PT, PT, R10, 0x1, RZ ;  /* 0x000000010a1a7810 */ /* 0x008fe20007ffe0ff */
[----:B0-----:R-:W0:Y:S08]  /*24f0*/  I2F.F64.U32 R20, R10 ;  /* 0x0000000a00147312 */ /* 0x001e300000201800 */
[----:B------:R-:W3:Y:S01]  /*2500*/  I2F.F64.U32 R22, R26 ;  /* 0x0000001a00167312 */ /* 0x000ee20000201800 */
[----:B0-----:R-:W-:-:S02]  /*2510*/  DADD R20, R20, 0.5 ;  /* 0x3fe0000014147429 */ /* 0x001fc40000000000 */
[----:B---3--:R-:W-:-:S06]  /*2520*/  DADD R22, R22, 0.5 ;  /* 0x3fe0000016167429 */ /* 0x008fcc0000000000 */
[C-C-:B------:R-:W-:Y:S02]  /*2530*/  DFMA R20, R14.reuse, R20, R8.reuse ;  /* 0x000000140e14722b */ /* 0x140fe40000000008 */
[----:B------:R-:W-:Y:S01]  /*2540*/  DFMA R24, R14, R22, R8 ;  /* 0x000000160e18722b */ /* 0x000fe20000000008 */
[----:B------:R-:W-:-:S07]  /*2550*/  IMAD R22, R6, R11, R10 ;  /* 0x0000000b06167224 */ /* 0x000fce00078e020a */
[----:B------:R-:W0:Y:S01]  /*2560*/  F2F.F32.F64 R21, R20 ;  /* 0x0000001400157310 */ /* 0x000e220000301000 */
[----:B------:R-:W-:Y:S02]  /*2570*/  VIADD R10, R10, 0x2 ;  /* 0x000000020a0a7836 */ /* 0x000fe40000000000 */
[----:B------:R-:W-:-:S04]  /*2580*/  IMAD R23, R22, 0x3, RZ ;  /* 0x0000000316177824 */ /* 0x000fc800078e02ff */
[----:B------:R-:W-:Y:S01]  /*2590*/  IMAD.WIDE R22, R23, 0x4, R18 ;  /* 0x0000000417167825 */ /* 0x000fe200078e0212 */
[----:B------:R-:W3:Y:S04]  /*25a0*/  F2F.F32.F64 R25, R24 ;  /* 0x0000001800197310 */ /* 0x000ee80000301000 */
[----:B-1----:R4:W-:Y:S04]  /*25b0*/  STG.E desc[UR16][R22.64], R28 ;  /* 0x0000001c16007986 */ /* 0x0029e8000c101910 */
[----:B0-----:R4:W-:Y:S04]  /*25c0*/  STG.E desc[UR16][R22.64+0x8], R21 ;  /* 0x0000081516007986 */ /* 0x0019e8000c101910 */
[----:B--2---:R4:W-:Y:S04]  /*25d0*/  STG.E desc[UR16][R22.64+0x4], R0 ;  /* 0x0000040016007986 */ /* 0x0049e8000c101910 */
[----:B------:R4:W-:Y:S04]  /*25e0*/  STG.E desc[UR16][R22.64+0xc], R28 ;  /* 0x00000c1c16007986 */ /* 0x0009e8000c101910 */
[----:B------:R4:W-:Y:S04]  /*25f0*/  STG.E desc[UR16][R22.64+0x10], R0 ;  /* 0x0000100016007986 */ /* 0x0009e8000c101910 */
[----:B---3--:R4:W-:Y:S02]  /*2600*/  STG.E desc[UR16][R22.64+0x14], R25 ;  /* 0x0000141916007986 */ /* 0x0089e4000c101910 */
.L_x_52:
[----:B------:R-:W-:Y:S05]  /*2610*/  @!P0 BRA `(.L_x_51) ;  /* 0x0000000000288947 */ /* 0x000fea0003800000 */
[----:B0--34-:R-:W0:Y:S01]  /*2620*/  I2F.F64.U32 R20, R10 ;  /* 0x0000000a00147312 */ /* 0x019e220000201800 */
[----:B------:R-:W-:-:S04]  /*2630*/  IMAD R6, R6, R11, R10 ;  /* 0x0000000b06067224 */ /* 0x000fc800078e020a */
[----:B------:R-:W-:-:S04]  /*2640*/  IMAD R23, R6, 0x3, RZ ;  /* 0x0000000306177824 */ /* 0x000fc800078e02ff */
[----:B------:R-:W-:-:S05]  /*2650*/  IMAD.WIDE R22, R23, 0x4, R18 ;  /* 0x0000000417167825 */ /* 0x000fca00078e0212 */
[----:B--2---:R2:W-:Y:S01]  /*2660*/  STG.E desc[UR16][R22.64+0x4], R0 ;  /* 0x0000040016007986 */ /* 0x0045e2000c101910 */
[----:B0-----:R-:W-:-:S03]  /*2670*/  DADD R20, R20, 0.5 ;  /* 0x3fe0000014147429 */ /* 0x001fc60000000000 */
[----:B-1----:R2:W-:Y:S05]  /*2680*/  STG.E desc[UR16][R22.64], R28 ;  /* 0x0000001c16007986 */ /* 0x0025ea000c101910 */
[----:B------:R-:W-:-:S10]  /*2690*/  DFMA R20, R14, R20, R8 ;  /* 0x000000140e14722b */ /* 0x000fd40000000008 */
[----:B------:R-:W0:Y:S02]  /*26a0*/  F2F.F32.F64 R21, R20 ;  /* 0x0000001400157310 */ /* 0x000e240000301000 */
[----:B0-----:R2:W-:Y:S02]  /*26b0*/  STG.E desc[UR16][R22.64+0x8], R21 ;  /* 0x0000081516007986 */ /* 0x0015e4000c101910 */
.L_x_51:
[----:B------:R-:W-:Y:S05]  /*26c0*/  @P1 BRA `(.L_x_53) ;  /* 0xfffffff800a81947 */ /* 0x000fea000383ffff */
[----:B------:R-:W-:Y:S05]  /*26d0*/  BRA.U UP0, `(.L_x_54) ;  /* 0xfffffff900807547 */ /* 0x000fea000b83ffff */
[----:B------:R-:W5:Y:S01]  /*26e0*/  LDCU UR4, c[0x0][0x380] ;  /* 0x00007000ff0477ac */ /* 0x000f620008000800 */
[----:B------:R-:W-:-:S05]  /*26f0*/  VIADD R7, R7, UR7 ;  /* 0x0000000707077c36 */ /* 0x000fca0008000000 */
[----:B-----5:R-:W-:-:S13]  /*2700*/  ISETP.GE.AND P0, PT, R7, UR4, PT ;  /* 0x0000000407007c0c */ /* 0x020fda000bf06270 */
[----:B------:R-:W-:Y:S05]  /*2710*/  @!P0 BRA `(.L_x_55) ;  /* 0xfffffff400448947 */ /* 0x000fea000383ffff */
[----:B------:R-:W-:Y:S05]  /*2720*/  EXIT ;  /* 0x000000000000794d */ /* 0x000fea0003800000 */
        .weak           $__internal_0_$__cuda_sm3x_div_rn_noftz_f32_slowpath
        .type           $__internal_0_$__cuda_sm3x_div_rn_noftz_f32_slowpath,@function
        .size           $__internal_0_$__cuda_sm3x_div_rn_noftz_f32_slowpath,(.L_x_68 - $__internal_0_$__cuda_sm3x_div_rn_noftz_f32_slowpath)
$__internal_0_$__cuda_sm3x_div_rn_noftz_f32_slowpath:
[----:B------:R-:W-:Y:S01]  /*2730*/  SHF.R.U32.HI R13, RZ, 0x17, R2 ;  /* 0x00000017ff0d7819 */ /* 0x000fe20000011602 */
[----:B------:R-:W-:Y:S01]  /*2740*/  BSSY.RECONVERGENT B2, `(.L_x_56) ;  /* 0x0000062000027945 */ /* 0x000fe20003800200 */
[----:B------:R-:W-:Y:S02]  /*2750*/  SHF.R.U32.HI R15, RZ, 0x17, R5 ;  /* 0x00000017ff0f7819 */ /* 0x000fe40000011605 */
[----:B------:R-:W-:Y:S02]  /*2760*/  LOP3.LUT R13, R13, 0xff, RZ, 0xc0, !PT ;  /* 0x000000ff0d0d7812 */ /* 0x000fe400078ec0ff */
[----:B------:R-:W-:Y:S02]  /*2770*/  LOP3.LUT R15, R15, 0xff, RZ, 0xc0, !PT ;  /* 0x000000ff0f0f7812 */ /* 0x000fe400078ec0ff */
[----:B------:R-:W-:-:S03]  /*2780*/  IADD3 R16, PT, PT, R13, -0x1, RZ ;  /* 0xffffffff0d107810 */ /* 0x000fc60007ffe0ff */
[----:B------:R-:W-:Y:S01]  /*2790*/  VIADD R17, R15, 0xffffffff ;  /* 0xffffffff0f117836 */ /* 0x000fe20000000000 */
[----:B------:R-:W-:-:S04]  /*27a0*/  ISETP.GT.U32.AND P0, PT, R16, 0xfd, PT ;  /* 0x000000fd1000780c */ /* 0x000fc80003f04070 */
[----:B------:R-:W-:-:S13]  /*27b0*/  ISETP.GT.U32.OR P0, PT, R17, 0xfd, P0 ;  /* 0x000000fd1100780c */ /* 0x000fda0000704470 */
[----:B------:R-:W-:Y:S01]  /*27c0*/  @!P0 IMAD.MOV.U32 R14, RZ, RZ, RZ ;  /* 0x000000ffff0e8224 */ /* 0x000fe200078e00ff */
[----:B------:R-:W-:Y:S06]  /*27d0*/  @!P0 BRA `(.L_x_57) ;  /* 0x00000000005c8947 */ /* 0x000fec0003800000 */
[----:B------:R-:W-:Y:S02]  /*27e0*/  FSETP.GTU.FTZ.AND P0, PT, |R5|, +INF , PT ;  /* 0x7f8000000500780b */ /* 0x000fe40003f1c200 */
[----:B------:R-:W-:-:S04]  /*27f0*/  FSETP.GTU.FTZ.AND P1, PT, |R2|, +INF , PT ;  /* 0x7f8000000200780b */ /* 0x000fc80003f3c200 */
[----:B------:R-:W-:-:S13]  /*2800*/  PLOP3.LUT P0, PT, P0, P1, PT, 0xf8, 0x8f ;  /* 0x00000000008f781c */ /* 0x000fda0000703f70 */
[----:B------:R-:W-:Y:S05]  /*2810*/  @P0 BRA `(.L_x_58) ;  /* 0x00000004004c0947 */ /* 0x000fea0003800000 */
[----:B------:R-:W-:-:S13]  /*2820*/  LOP3.LUT P0, RZ, R2, 0x7fffffff, R5, 0xc8, !PT ;  /* 0x7fffffff02ff7812 */ /* 0x000fda000780c805 */
[----:B------:R-:W-:Y:S05]  /*2830*/  @!P0 BRA `(.L_x_59) ;  /* 0x00000004003c8947 */ /* 0x000fea0003800000 */
[C---:B------:R-:W-:Y:S02]  /*2840*/  FSETP.NEU.FTZ.AND P3, PT, |R5|.reuse, +INF , PT ;  /* 0x7f8000000500780b */ /* 0x040fe40003f7d200 */
[----:B------:R-:W-:Y:S02]  /*2850*/  FSETP.NEU.FTZ.AND P1, PT, |R2|, +INF , PT ;  /* 0x7f8000000200780b */ /* 0x000fe40003f3d200 */
[----:B------:R-:W-:-:S11]  /*2860*/  FSETP.NEU.FTZ.AND P0, PT, |R5|, +INF , PT ;  /* 0x7f8000000500780b */ /* 0x000fd60003f1d200 */
[----:B------:R-:W-:Y:S05]  /*2870*/  @!P1 BRA !P3, `(.L_x_59) ;  /* 0x00000004002c9947 */ /* 0x000fea0005800000 */
[----:B------:R-:W-:-:S04]  /*2880*/  LOP3.LUT P3, RZ, R5, 0x7fffffff, RZ, 0xc0, !PT ;  /* 0x7fffffff05ff7812 */ /* 0x000fc8000786c0ff */
[----:B------:R-:W-:-:S13]  /*2890*/  PLOP3.LUT P1, PT, P1, P3, PT, 0x2f, 0xf2 ;  /* 0x0000000000f2781c */ /* 0x000fda0000f26577 */
[----:B------:R-:W-:Y:S05]  /*28a0*/  @P1 BRA `(.L_x_60) ;  /* 0x0000000400181947 */ /* 0x000fea0003800000 */
[----:B------:R-:W-:-:S04]  /*28b0*/  LOP3.LUT P1, RZ, R2, 0x7fffffff, RZ, 0xc0, !PT ;  /* 0x7fffffff02ff7812 */ /* 0x000fc8000782c0ff */
[----:B------:R-:W-:-:S13]  /*28c0*/  PLOP3.LUT P0, PT, P0, P1, PT, 0x2f, 0xf2 ;  /* 0x0000000000f2781c */ /* 0x000fda0000702577 */
[----:B------:R-:W-:Y:S05]  /*28d0*/  @P0 BRA `(.L_x_61) ;  /* 0x0000000400000947 */ /* 0x000fea0003800000 */
[----:B------:R-:W-:Y:S02]  /*28e0*/  ISETP.GE.AND P0, PT, R17, RZ, PT ;  /* 0x000000ff1100720c */ /* 0x000fe40003f06270 */
[----:B------:R-:W-:-:S11]  /*28f0*/  ISETP.GE.AND P1, PT, R16, RZ, PT ;  /* 0x000000ff1000720c */ /* 0x000fd60003f26270 */
[----:B------:R-:W-:Y:S01]  /*2900*/  @P0 MOV R14, RZ ;  /* 0x000000ff000e0202 */ /* 0x000fe20000000f00 */
[----:B------:R-:W-:Y:S02]  /*2910*/  @!P0 IMAD.MOV.U32 R14, RZ, RZ, -0x40 ;  /* 0xffffffc0ff0e8424 */ /* 0x000fe400078e00ff */
[----:B------:R-:W-:Y:S01]  /*2920*/  @!P0 FFMA R5, R5, 1.84467440737095516160e+19, RZ ;  /* 0x5f80000005058823 */ /* 0x000fe200000000ff */
[----:B------:R-:W-:Y:S01]  /*2930*/  @!P1 FFMA R2, R2, 1.84467440737095516160e+19, RZ ;  /* 0x5f80000002029823 */ /* 0x000fe200000000ff */
[----:B------:R-:W-:-:S07]  /*2940*/  @!P1 VIADD R14, R14, 0x40 ;  /* 0x000000400e0e9836 */ /* 0x000fce0000000000 */
.L_x_57:
[----:B------:R-:W-:Y:S01]  /*2950*/  LEA R29, R13, 0xc0800000, 0x17 ;  /* 0xc08000000d1d7811 */ /* 0x000fe200078eb8ff */
[----:B------:R-:W-:Y:S01]  /*2960*/  VIADD R28, R15, 0xffffff81 ;  /* 0xffffff810f1c7836 */ /* 0x000fe20000000000 */
[----:B------:R-:W-:Y:S02]  /*2970*/  BSSY.RECONVERGENT B3, `(.L_x_62) ;  /* 0x0000035000037945 */ /* 0x000fe40003800200 */
[----:B------:R-:W-:Y:S01]  /*2980*/  IADD3 R29, PT, PT, -R29, R2, RZ ;  /* 0x000000021d1d7210 */ /* 0x000fe20007ffe1ff */
[C---:B------:R-:W-:Y:S01]  /*2990*/  IMAD R2, R28.reuse, -0x800000, R5 ;  /* 0xff8000001c027824 */ /* 0x040fe200078e0205 */
[----:B------:R-:W-:Y:S02]  /*29a0*/  IADD3 R13, PT, PT, R28, 0x7f, -R13 ;  /* 0x0000007f1c0d7810 */ /* 0x000fe40007ffe80d */
[----:B------:R-:W0:Y:S01]  /*29b0*/  MUFU.RCP R16, R29 ;  /* 0x0000001d00107308 */ /* 0x000e220000001000 */
[----:B------:R-:W-:Y:S02]  /*29c0*/  FADD.FTZ R17, -R29, -RZ ;  /* 0x800000ff1d117221 */ /* 0x000fe40000010100 */
[----:B------:R-:W-:-:S02]  /*29d0*/  IMAD.IADD R13, R13, 0x1, R14 ;  /* 0x000000010d0d7824 */ /* 0x000fc400078e020e */
[----:B0-----:R-:W-:-:S04]  /*29e0*/  FFMA R15, R16, R17, 1 ;  /* 0x3f800000100f7423 */ /* 0x001fc80000000011 */
[----:B------:R-:W-:-:S04]  /*29f0*/  FFMA R15, R16, R15, R16 ;  /* 0x0000000f100f7223 */ /* 0x000fc80000000010 */
[----:B------:R-:W-:-:S04]  /*2a00*/  FFMA R16, R2, R15, RZ ;  /* 0x0000000f02107223 */ /* 0x000fc800000000ff */
[----:B------:R-:W-:-:S04]  /*2a10*/  FFMA R5, R17, R16, R2 ;  /* 0x0000001011057223 */ /* 0x000fc80000000002 */
[----:B------:R-:W-:-:S04]  /*2a20*/  FFMA R16, R15, R5, R16 ;  /* 0x000000050f107223 */ /* 0x000fc80000000010 */
[----:B------:R-:W-:-:S04]  /*2a30*/  FFMA R17, R17, R16, R2 ;  /* 0x0000001011117223 */ /* 0x000fc80000000002 */
[----:B------:R-:W-:-:S05]  /*2a40*/  FFMA R2, R15, R17, R16 ;  /* 0x000000110f027223 */ /* 0x000fca0000000010 */
[----:B------:R-:W-:-:S04]  /*2a50*/  SHF.R.U32.HI R5, RZ, 0x17, R2 ;  /* 0x00000017ff057819 */ /* 0x000fc80000011602 */
[----:B------:R-:W-:-:S04]  /*2a60*/  LOP3.LUT R14, R5, 0xff, RZ, 0xc0, !PT ;  /* 0x000000ff050e7812 */ /* 0x000fc800078ec0ff */
[----:B------:R-:W-:-:S05]  /*2a70*/  IADD3 R5, PT, PT, R14, R13, RZ ;  /* 0x0000000d0e057210 */ /* 0x000fca0007ffe0ff */
[----:B------:R-:W-:-:S05]  /*2a80*/  VIADD R14, R5, 0xffffffff ;  /* 0xffffffff050e7836 */ /* 0x000fca0000000000 */
[----:B------:R-:W-:-:S13]  /*2a90*/  ISETP.GE.U32.AND P0, PT, R14, 0xfe, PT ;  /* 0x000000fe0e00780c */ /* 0x000fda0003f06070 */
[----:B------:R-:W-:Y:S05]  /*2aa0*/  @!P0 BRA `(.L_x_63) ;  /* 0x0000000000808947 */ /* 0x000fea0003800000 */
[----:B------:R-:W-:-:S13]  /*2ab0*/  ISETP.GT.AND P0, PT, R5, 0xfe, PT ;  /* 0x000000fe0500780c */ /* 0x000fda0003f04270 */
[----:B------:R-:W-:Y:S05]  /*2ac0*/  @P0 BRA `(.L_x_64) ;  /* 0x00000000006c0947 */ /* 0x000fea0003800000 */
[----:B------:R-:W-:-:S13]  /*2ad0*/  ISETP.GE.AND P0, PT, R5, 0x1, PT ;  /* 0x000000010500780c */ /* 0x000fda0003f06270 */
[----:B------:R-:W-:Y:S05]  /*2ae0*/  @P0 BRA `(.L_x_65) ;  /* 0x0000000000740947 */ /* 0x000fea0003800000 */
[----:B------:R-:W-:Y:S02]  /*2af0*/  ISETP.GE.AND P0, PT, R5, -0x18, PT ;  /* 0xffffffe80500780c */ /* 0x000fe40003f06270 */
[----:B------:R-:W-:-:S11]  /*2b00*/  LOP3.LUT R2, R2, 0x80000000, RZ, 0xc0, !PT ;  /* 0x8000000002027812 */ /* 0x000fd600078ec0ff */
[----:B------:R-:W-:Y:S05]  /*2b10*/  @!P0 BRA `(.L_x_65) ;  /* 0x0000000000688947 */ /* 0x000fea0003800000 */
[CCC-:B------:R-:W-:Y:S01]  /*2b20*/  FFMA.RZ R14, R15.reuse, R17.reuse, R16.reuse ;  /* 0x000000110f0e7223 */ /* 0x1c0fe2000000c010 */
[CCC-:B------:R-:W-:Y:S01]  /*2b30*/  FFMA.RP R13, R15.reuse, R17.reuse, R16.reuse ;  /* 0x000000110f0d7223 */ /* 0x1c0fe20000008010 */
[----:B------:R-:W-:Y:S01]  /*2b40*/  FFMA.RM R16, R15, R17, R16 ;  /* 0x000000110f107223 */ /* 0x000fe20000004010 */
[C---:B------:R-:W-:Y:S01]  /*2b50*/  VIADD R15, R5.reuse, 0x20 ;  /* 0x00000020050f7836 */ /* 0x040fe20000000000 */
[C---:B------:R-:W-:Y:S02]  /*2b60*/  ISETP.NE.AND P3, PT, R5.reuse, RZ, PT ;  /* 0x000000ff0500720c */ /* 0x040fe40003f65270 */
[----:B------:R-:W-:Y:S02]  /*2b70*/  LOP3.LUT R14, R14, 0x7fffff, RZ, 0xc0, !PT ;  /* 0x007fffff0e0e7812 */ /* 0x000fe400078ec0ff */
[----:B------:R-:W-:Y:S02]  /*2b80*/  ISETP.NE.AND P1, PT, R5, RZ, PT ;  /* 0x000000ff0500720c */ /* 0x000fe40003f25270 */
[----:B------:R-:W-:-:S02]  /*2b90*/  LOP3.LUT R14, R14, 0x800000, RZ, 0xfc, !PT ;  /* 0x008000000e0e7812 */ /* 0x000fc400078efcff */
[----:B------:R-:W-:Y:S02]  /*2ba0*/  IADD3 R5, PT, PT, -R5, RZ, RZ ;  /* 0x000000ff05057210 */ /* 0x000fe40007ffe1ff */
[----:B------:R-:W-:Y:S02]  /*2bb0*/  SHF.L.U32 R15, R14, R15, RZ ;  /* 0x0000000f0e0f7219 */ /* 0x000fe400000006ff */
[----:B------:R-:W-:Y:S02]  /*2bc0*/  FSETP.NEU.FTZ.AND P0, PT, R13, R16, PT ;  /* 0x000000100d00720b */ /* 0x000fe40003f1d000 */
[----:B------:R-:W-:Y:S02]  /*2bd0*/  SEL R5, R5, RZ, P3 ;  /* 0x000000ff05057207 */ /* 0x000fe40001800000 */
[----:B------:R-:W-:Y:S02]  /*2be0*/  ISETP.NE.AND P1, PT, R15, RZ, P1 ;  /* 0x000000ff0f00720c */ /* 0x000fe40000f25270 */
[----:B------:R-:W-:-:S02]  /*2bf0*/  SHF.R.U32.HI R14, RZ, R5, R14 ;  /* 0x00000005ff0e7219 */ /* 0x000fc4000001160e */
[----:B------:R-:W-:Y:S02]  /*2c00*/  PLOP3.LUT P0, PT, P0, P1, PT, 0xf8, 0x8f ;  /* 0x00000000008f781c */ /* 0x000fe40000703f70 */
[----:B------:R-:W-:Y:S02]  /*2c10*/  SHF.R.U32.HI R13, RZ, 0x1, R14 ;  /* 0x00000001ff0d7819 */ /* 0x000fe4000001160e */
[----:B------:R-:W-:-:S04]  /*2c20*/  SEL R16, RZ, 0x1, !P0 ;  /* 0x00000001ff107807 */ /* 0x000fc80004000000 */
[----:B------:R-:W-:-:S04]  /*2c30*/  LOP3.LUT R5, R16, 0x1, R13, 0xf8, !PT ;  /* 0x0000000110057812 */ /* 0x000fc800078ef80d */
[----:B------:R-:W-:-:S05]  /*2c40*/  LOP3.LUT R14, R5, R14, RZ, 0xc0, !PT ;  /* 0x0000000e050e7212 */ /* 0x000fca00078ec0ff */
[----:B------:R-:W-:-:S05]  /*2c50*/  IMAD.IADD R13, R13, 0x1, R14 ;  /* 0x000000010d0d7824 */ /* 0x000fca00078e020e */
[----:B------:R-:W-:Y:S01]  /*2c60*/  LOP3.LUT R2, R13, R2, RZ, 0xfc, !PT ;  /* 0x000000020d027212 */ /* 0x000fe200078efcff */
[----:B------:R-:W-:Y:S06]  /*2c70*/  BRA `(.L_x_65) ;  /* 0x0000000000107947 */ /* 0x000fec0003800000 */
.L_x_64:
[----:B------:R-:W-:-:S04]  /*2c80*/  LOP3.LUT R2, R2, 0x80000000, RZ, 0xc0, !PT ;  /* 0x8000000002027812 */ /* 0x000fc800078ec0ff */
[----:B------:R-:W-:Y:S01]  /*2c90*/  LOP3.LUT R2, R2, 0x7f800000, RZ, 0xfc, !PT ;  /* 0x7f80000002027812 */ /* 0x000fe200078efcff */
[----:B------:R-:W-:Y:S06]  /*2ca0*/  BRA `(.L_x_65) ;  /* 0x0000000000047947 */ /* 0x000fec0003800000 */
.L_x_63:
[----:B------:R-:W-:-:S07]  /*2cb0*/  IMAD R2, R13, 0x800000, R2 ;  /* 0x008000000d027824 */ /* 0x000fce00078e0202 */
.L_x_65:
[----:B------:R-:W-:Y:S05]  /*2cc0*/  BSYNC.RECONVERGENT B3 ;  /* 0x0000000000037941 */ /* 0x000fea0003800200 */
.L_x_62:
[----:B------:R-:W-:Y:S05]  /*2cd0*/  BRA `(.L_x_66) ;  /* 0x0000000000207947 */ /* 0x000fea0003800000 */
.L_x_61:
[----:B------:R-:W-:-:S04]  /*2ce0*/  LOP3.LUT R2, R2, 0x80000000, R5, 0x48, !PT ;  /* 0x8000000002027812 */ /* 0x000fc800078e4805 */
[----:B------:R-:W-:Y:S01]  /*2cf0*/  LOP3.LUT R2, R2, 0x7f800000, RZ, 0xfc, !PT ;  /* 0x7f80000002027812 */ /* 0x000fe200078efcff */
[----:B------:R-:W-:Y:S06]  /*2d00*/  BRA `(.L_x_66) ;  /* 0x0000000000147947 */ /* 0x000fec0003800000 */
.L_x_60:
[----:B------:R-:W-:Y:S01]  /*2d10*/  LOP3.LUT R2, R2, 0x80000000, R5, 0x48, !PT ;  /* 0x8000000002027812 */ /* 0x000fe200078e4805 */
[----:B------:R-:W-:Y:S06]  /*2d20*/  BRA `(.L_x_66) ;  /* 0x00000000000c7947 */ /* 0x000fec0003800000 */
.L_x_59:
[----:B------:R-:W0:Y:S01]  /*2d30*/  MUFU.RSQ R2, -QNAN ;  /* 0xffc0000000027908 */ /* 0x000e220000001400 */
[----:B------:R-:W-:Y:S05]  /*2d40*/  BRA `(.L_x_66) ;  /* 0x0000000000047947 */ /* 0x000fea0003800000 */
.L_x_58:
[----:B------:R-:W-:-:S07]  /*2d50*/  FADD.FTZ R2, R5, R2 ;  /* 0x0000000205027221 */ /* 0x000fce0000010000 */
.L_x_66:
[----:B------:R-:W-:Y:S05]  /*2d60*/  BSYNC.RECONVERGENT B2 ;  /* 0x0000000000027941 */ /* 0x000fea0003800200 */
.L_x_56:
[----:B------:R-:W-:Y:S01]  /*2d70*/  MOV R14, R6 ;  /* 0x00000006000e7202 */ /* 0x000fe20000000f00 */
[----:B------:R-:W-:-:S04]  /*2d80*/  IMAD.MOV.U32 R15, RZ, RZ, 0x0 ;  /* 0x00000000ff0f7424 */ /* 0x000fc800078e00ff */
[----:B0-----:R-:W-:Y:S05]  /*2d90*/  RET.REL.NODEC R14 `(_Z18points_pooling_gpuiiiiiiiPKfS0_S0_PiPfS1_S2_) ;  /* 0xffffffd00e987950 */ /* 0x001fea0003c3ffff */
.L_x_67:
        /* <DEDUP_REMOVED lines=14> */
.L_x_68:


//--------------------- .nv.shared.reserved.0     --------------------------
	.section	.nv.shared.reserved.0,"aw",@nobits
	.weak		__nv_reservedSMEM_offset_0_alias
	.size		__nv_reservedSMEM_offset_0_alias, 0, 64
	.other		__nv_reservedSMEM_offset_0_alias,@"STO_CUDA_RESERVED_SHARED STV_DEFAULT"
__nv_reservedSMEM_offset_0_alias:
	.zero		0
	.zero		64


//--------------------- .nv.constant0._Z23points_pooling_grad_gpuiiiiiiiPKfPKiS2_S0_Pf --------------------------
	.section	.nv.constant0._Z23points_pooling_grad_gpuiiiiiiiPKfPKiS2_S0_Pf,"a",@progbits
	.sectionflags	@""
	.align	4
.nv.constant0._Z23points_pooling_grad_gpuiiiiiiiPKfPKiS2_S0_Pf:
	.zero		968


//--------------------- .nv.constant0._Z18points_pooling_gpuiiiiiiiPKfS0_S0_PiPfS1_S2_ --------------------------
	.section	.nv.constant0._Z18points_pooling_gpuiiiiiiiPKfS0_S0_PiPfS1_S2_,"a",@progbits
	.sectionflags	@""
	.align	4
.nv.constant0._Z18points_pooling_gpuiiiiiiiPKfS0_S0_PiPfS1_S2_:
	.zero		984


//--------------------- SYMBOLS --------------------------

	.type		.nv.reservedSmem.offset0,@object
	.size		.nv.reservedSmem.offset0,0x4
